	.target	sm_80

	.elftype	@"ET_EXEC"


//--------------------- .note.nv.tkinfo           --------------------------
	.section	.note.nv.tkinfo,"",@"SHT_NOTE"
	.sectionflags	@"SHF_NOTE_NV_TKINFO"
	.tkinfo
        /*0018*/ 	.word	0x00000002
        /*0030*/ 	.string	""
        /*0030*/ 	.string	"ptxas"
        /*0030*/ 	.string	"Cuda compilation tools, release 13.0, V13.0.88"
        /*0030*/ 	.string	"Build cuda_13.0.r13.0/compiler.36424714_0"
        /*0030*/ 	.string	"-arch sm_80 -m 64 "



//--------------------- .note.nv.cuinfo           --------------------------
	.section	.note.nv.cuinfo,"",@"SHT_NOTE"
	.sectionflags	@"SHF_NOTE_NV_CUINFO"
        /*0018*/ 	.short	0x0002
        /*001a*/ 	.short	0x0050
        /*001c*/ 	.short	0x0082
	.zero		2


//--------------------- .nv.info                  --------------------------
	.section	.nv.info,"",@"SHT_CUDA_INFO"
	.align	4


	//----- nvinfo : EIATTR_REGCOUNT
	.align		4
        /*0000*/ 	.byte	0x04, 0x2f
        /*0002*/ 	.short	(.L_9 - .L_8)
	.align		4
.L_8:
        /*0004*/ 	.word	index@(_ZN17fastertransformer29disentangled_attention_kernelIfLi32ELi8EEEvPT_S2_PKS1_S4_iii)
        /*0008*/ 	.word	0x0000001b


	//----- nvinfo : EIATTR_FRAME_SIZE
	.align		4
.L_9:
        /*000c*/ 	.byte	0x04, 0x11
        /*000e*/ 	.short	(.L_11 - .L_10)
	.align		4
.L_10:
        /*0010*/ 	.word	index@(_ZN17fastertransformer29disentangled_attention_kernelIfLi32ELi8EEEvPT_S2_PKS1_S4_iii)
        /*0014*/ 	.word	0x00000000


	//----- nvinfo : EIATTR_REGCOUNT
	.align		4
.L_11:
        /*0018*/ 	.byte	0x04, 0x2f
        /*001a*/ 	.short	(.L_13 - .L_12)
	.align		4
.L_12:
        /*001c*/ 	.word	index@(_ZN17fastertransformer29disentangled_attention_kernelIfLi64ELi4EEEvPT_S2_PKS1_S4_iii)
        /*0020*/ 	.word	0x00000020


	//----- nvinfo : EIATTR_FRAME_SIZE
	.align		4
.L_13:
        /*0024*/ 	.byte	0x04, 0x11
        /*0026*/ 	.short	(.L_15 - .L_14)
	.align		4
.L_14:
        /*0028*/ 	.word	index@(_ZN17fastertransformer29disentangled_attention_kernelIfLi64ELi4EEEvPT_S2_PKS1_S4_iii)
        /*002c*/ 	.word	0x00000000


	//----- nvinfo : EIATTR_REGCOUNT
	.align		4
.L_15:
        /*0030*/ 	.byte	0x04, 0x2f
        /*0032*/ 	.short	(.L_17 - .L_16)
	.align		4
.L_16:
        /*0034*/ 	.word	index@(_ZN17fastertransformer29disentangled_attention_kernelI6__halfLi32ELi8EEEvPT_S3_PKS2_S5_iii)
        /*0038*/ 	.word	0x00000019


	//----- nvinfo : EIATTR_FRAME_SIZE
	.align		4
.L_17:
        /*003c*/ 	.byte	0x04, 0x11
        /*003e*/ 	.short	(.L_19 - .L_18)
	.align		4
.L_18:
        /*0040*/ 	.word	index@(_ZN17fastertransformer29disentangled_attention_kernelI6__halfLi32ELi8EEEvPT_S3_PKS2_S5_iii)
        /*0044*/ 	.word	0x00000000


	//----- nvinfo : EIATTR_REGCOUNT
	.align		4
.L_19:
        /*0048*/ 	.byte	0x04, 0x2f
        /*004a*/ 	.short	(.L_21 - .L_20)
	.align		4
.L_20:
        /*004c*/ 	.word	index@(_ZN17fastertransformer29disentangled_attention_kernelI6__halfLi64ELi4EEEvPT_S3_PKS2_S5_iii)
        /*0050*/ 	.word	0x0000001e


	//----- nvinfo : EIATTR_FRAME_SIZE
	.align		4
.L_21:
        /*0054*/ 	.byte	0x04, 0x11
        /*0056*/ 	.short	(.L_23 - .L_22)
	.align		4
.L_22:
        /*0058*/ 	.word	index@(_ZN17fastertransformer29disentangled_attention_kernelI6__halfLi64ELi4EEEvPT_S3_PKS2_S5_iii)
        /*005c*/ 	.word	0x00000000


	//----- nvinfo : EIATTR_REGCOUNT
	.align		4
.L_23:
        /*0060*/ 	.byte	0x04, 0x2f
        /*0062*/ 	.short	(.L_25 - .L_24)
	.align		4
.L_24:
        /*0064*/ 	.word	index@(_ZN17fastertransformer29disentangled_attention_kernelIaLi32ELi8EEEvPT_S2_PKS1_S4_iii)
        /*0068*/ 	.word	0x00000018


	//----- nvinfo : EIATTR_FRAME_SIZE
	.align		4
.L_25:
        /*006c*/ 	.byte	0x04, 0x11
        /*006e*/ 	.short	(.L_27 - .L_26)
	.align		4
.L_26:
        /*0070*/ 	.word	index@(_ZN17fastertransformer29disentangled_attention_kernelIaLi32ELi8EEEvPT_S2_PKS1_S4_iii)
        /*0074*/ 	.word	0x00000000


	//----- nvinfo : EIATTR_REGCOUNT
	.align		4
.L_27:
        /*0078*/ 	.byte	0x04, 0x2f
        /*007a*/ 	.short	(.L_29 - .L_28)
	.align		4
.L_28:
        /*007c*/ 	.word	index@(_ZN17fastertransformer29disentangled_attention_kernelIaLi64ELi4EEEvPT_S2_PKS1_S4_iii)
        /*0080*/ 	.word	0x00000018


	//----- nvinfo : EIATTR_FRAME_SIZE
	.align		4
.L_29:
        /*0084*/ 	.byte	0x04, 0x11
        /*0086*/ 	.short	(.L_31 - .L_30)
	.align		4
.L_30:
        /*0088*/ 	.word	index@(_ZN17fastertransformer29disentangled_attention_kernelIaLi64ELi4EEEvPT_S2_PKS1_S4_iii)
        /*008c*/ 	.word	0x00000000


	//----- nvinfo : EIATTR_REGCOUNT
	.align		4
.L_31:
        /*0090*/ 	.byte	0x04, 0x2f
        /*0092*/ 	.short	(.L_33 - .L_32)
	.align		4
.L_32:
        /*0094*/ 	.word	index@(_ZN17fastertransformer24addQKBiasTransposeRepeatIfEEvPT_S2_PKS1_S4_S4_S4_iiii)
        /*0098*/ 	.word	0x0000001d


	//----- nvinfo : EIATTR_FRAME_SIZE
	.align		4
.L_33:
        /*009c*/ 	.byte	0x04, 0x11
        /*009e*/ 	.short	(.L_35 - .L_34)
	.align		4
.L_34:
        /*00a0*/ 	.word	index@(_ZN17fastertransformer24addQKBiasTransposeRepeatIfEEvPT_S2_PKS1_S4_S4_S4_iiii)
        /*00a4*/ 	.word	0x00000000


	//----- nvinfo : EIATTR_REGCOUNT
	.align		4
.L_35:
        /*00a8*/ 	.byte	0x04, 0x2f
        /*00aa*/ 	.short	(.L_37 - .L_36)
	.align		4
.L_36:
        /*00ac*/ 	.word	index@(_ZN17fastertransformer17QKTransposeRepeatIfEEvPT_S2_PKS1_S4_iiii)
        /*00b0*/ 	.word	0x00000015


	//----- nvinfo : EIATTR_FRAME_SIZE
	.align		4
.L_37:
        /*00b4*/ 	.byte	0x04, 0x11
        /*00b6*/ 	.short	(.L_39 - .L_38)
	.align		4
.L_38:
        /*00b8*/ 	.word	index@(_ZN17fastertransformer17QKTransposeRepeatIfEEvPT_S2_PKS1_S4_iiii)
        /*00bc*/ 	.word	0x00000000


	//----- nvinfo : EIATTR_REGCOUNT
	.align		4
.L_39:
        /*00c0*/ 	.byte	0x04, 0x2f
        /*00c2*/ 	.short	(.L_41 - .L_40)
	.align		4
.L_40:
        /*00c4*/ 	.word	index@(_ZN17fastertransformer24addQKBiasTransposeRepeatI7__half2EEvPT_S3_PKS2_S5_S5_S5_iiii)
        /*00c8*/ 	.word	0x0000001d


	//----- nvinfo : EIATTR_FRAME_SIZE
	.align		4
.L_41:
        /*00cc*/ 	.byte	0x04, 0x11
        /*00ce*/ 	.short	(.L_43 - .L_42)
	.align		4
.L_42:
        /*00d0*/ 	.word	index@(_ZN17fastertransformer24addQKBiasTransposeRepeatI7__half2EEvPT_S3_PKS2_S5_S5_S5_iiii)
        /*00d4*/ 	.word	0x00000000


	//----- nvinfo : EIATTR_REGCOUNT
	.align		4
.L_43:
        /*00d8*/ 	.byte	0x04, 0x2f
        /*00da*/ 	.short	(.L_45 - .L_44)
	.align		4
.L_44:
        /*00dc*/ 	.word	index@(_ZN17fastertransformer17QKTransposeRepeatI7__half2EEvPT_S3_PKS2_S5_iiii)
        /*00e0*/ 	.word	0x00000015


	//----- nvinfo : EIATTR_FRAME_SIZE
	.align		4
.L_45:
        /*00e4*/ 	.byte	0x04, 0x11
        /*00e6*/ 	.short	(.L_47 - .L_46)
	.align		4
.L_46:
        /*00e8*/ 	.word	index@(_ZN17fastertransformer17QKTransposeRepeatI7__half2EEvPT_S3_PKS2_S5_iiii)
        /*00ec*/ 	.word	0x00000000


	//----- nvinfo : EIATTR_REGCOUNT
	.align		4
.L_47:
        /*00f0*/ 	.byte	0x04, 0x2f
        /*00f2*/ 	.short	(.L_49 - .L_48)
	.align		4
.L_48:
        /*00f4*/ 	.word	index@(_ZN17fastertransformer24addQKBiasTransposeRepeatI6__halfEEvPT_S3_PKS2_S5_S5_S5_iiii)
        /*00f8*/ 	.word	0x00000019


	//----- nvinfo : EIATTR_FRAME_SIZE
	.align		4
.L_49:
        /*00fc*/ 	.byte	0x04, 0x11
        /*00fe*/ 	.short	(.L_51 - .L_50)
	.align		4
.L_50:
        /*0100*/ 	.word	index@(_ZN17fastertransformer24addQKBiasTransposeRepeatI6__halfEEvPT_S3_PKS2_S5_S5_S5_iiii)
        /*0104*/ 	.word	0x00000000


	//----- nvinfo : EIATTR_REGCOUNT
	.align		4
.L_51:
        /*0108*/ 	.byte	0x04, 0x2f
        /*010a*/ 	.short	(.L_53 - .L_52)
	.align		4
.L_52:
        /*010c*/ 	.word	index@(_ZN17fastertransformer17QKTransposeRepeatI6__halfEEvPT_S3_PKS2_S5_iiii)
        /*0110*/ 	.word	0x00000015


	//----- nvinfo : EIATTR_FRAME_SIZE
	.align		4
.L_53:
        /*0114*/ 	.byte	0x04, 0x11
        /*0116*/ 	.short	(.L_55 - .L_54)
	.align		4
.L_54:
        /*0118*/ 	.word	index@(_ZN17fastertransformer17QKTransposeRepeatI6__halfEEvPT_S3_PKS2_S5_iiii)
        /*011c*/ 	.word	0x00000000


	//----- nvinfo : EIATTR_MIN_STACK_SIZE
	.align		4
.L_55:
        /*0120*/ 	.byte	0x04, 0x12
        /*0122*/ 	.short	(.L_57 - .L_56)
	.align		4
.L_56:
        /*0124*/ 	.word	index@(_ZN17fastertransformer17QKTransposeRepeatI6__halfEEvPT_S3_PKS2_S5_iiii)
        /*0128*/ 	.word	0x00000000


	//----- nvinfo : EIATTR_MIN_STACK_SIZE
	.align		4
.L_57:
        /*012c*/ 	.byte	0x04, 0x12
        /*012e*/ 	.short	(.L_59 - .L_58)
	.align		4
.L_58:
        /*0130*/ 	.word	index@(_ZN17fastertransformer24addQKBiasTransposeRepeatI6__halfEEvPT_S3_PKS2_S5_S5_S5_iiii)
        /*0134*/ 	.word	0x00000000


	//----- nvinfo : EIATTR_MIN_STACK_SIZE
	.align		4
.L_59:
        /*0138*/ 	.byte	0x04, 0x12
        /*013a*/ 	.short	(.L_61 - .L_60)
	.align		4
.L_60:
        /*013c*/ 	.word	index@(_ZN17fastertransformer17QKTransposeRepeatI7__half2EEvPT_S3_PKS2_S5_iiii)
        /*0140*/ 	.word	0x00000000


	//----- nvinfo : EIATTR_MIN_STACK_SIZE
	.align		4
.L_61:
        /*0144*/ 	.byte	0x04, 0x12
        /*0146*/ 	.short	(.L_63 - .L_62)
	.align		4
.L_62:
        /*0148*/ 	.word	index@(_ZN17fastertransformer24addQKBiasTransposeRepeatI7__half2EEvPT_S3_PKS2_S5_S5_S5_iiii)
        /*014c*/ 	.word	0x00000000


	//----- nvinfo : EIATTR_MIN_STACK_SIZE
	.align		4
.L_63:
        /*0150*/ 	.byte	0x04, 0x12
        /*0152*/ 	.short	(.L_65 - .L_64)
	.align		4
.L_64:
        /*0154*/ 	.word	index@(_ZN17fastertransformer17QKTransposeRepeatIfEEvPT_S2_PKS1_S4_iiii)
        /*0158*/ 	.word	0x00000000


	//----- nvinfo : EIATTR_MIN_STACK_SIZE
	.align		4
.L_65:
        /*015c*/ 	.byte	0x04, 0x12
        /*015e*/ 	.short	(.L_67 - .L_66)
	.align		4
.L_66:
        /*0160*/ 	.word	index@(_ZN17fastertransformer24addQKBiasTransposeRepeatIfEEvPT_S2_PKS1_S4_S4_S4_iiii)
        /*0164*/ 	.word	0x00000000


	//----- nvinfo : EIATTR_MIN_STACK_SIZE
	.align		4
.L_67:
        /*0168*/ 	.byte	0x04, 0x12
        /*016a*/ 	.short	(.L_69 - .L_68)
	.align		4
.L_68:
        /*016c*/ 	.word	index@(_ZN17fastertransformer29disentangled_attention_kernelIaLi64ELi4EEEvPT_S2_PKS1_S4_iii)
        /*0170*/ 	.word	0x00000000


	//----- nvinfo : EIATTR_MIN_STACK_SIZE
	.align		4
.L_69:
        /*0174*/ 	.byte	0x04, 0x12
        /*0176*/ 	.short	(.L_71 - .L_70)
	.align		4
.L_70:
        /*0178*/ 	.word	index@(_ZN17fastertransformer29disentangled_attention_kernelIaLi32ELi8EEEvPT_S2_PKS1_S4_iii)
        /*017c*/ 	.word	0x00000000


	//----- nvinfo : EIATTR_MIN_STACK_SIZE
	.align		4
.L_71:
        /*0180*/ 	.byte	0x04, 0x12
        /*0182*/ 	.short	(.L_73 - .L_72)
	.align		4
.L_72:
        /*0184*/ 	.word	index@(_ZN17fastertransformer29disentangled_attention_kernelI6__halfLi64ELi4EEEvPT_S3_PKS2_S5_iii)
        /*0188*/ 	.word	0x00000000


	//----- nvinfo : EIATTR_MIN_STACK_SIZE
	.align		4
.L_73:
        /*018c*/ 	.byte	0x04, 0x12
        /*018e*/ 	.short	(.L_75 - .L_74)
	.align		4
.L_74:
        /*0190*/ 	.word	index@(_ZN17fastertransformer29disentangled_attention_kernelI6__halfLi32ELi8EEEvPT_S3_PKS2_S5_iii)
        /*0194*/ 	.word	0x00000000


	//----- nvinfo : EIATTR_MIN_STACK_SIZE
	.align		4
.L_75:
        /*0198*/ 	.byte	0x04, 0x12
        /*019a*/ 	.short	(.L_77 - .L_76)
	.align		4
.L_76:
        /*019c*/ 	.word	index@(_ZN17fastertransformer29disentangled_attention_kernelIfLi64ELi4EEEvPT_S2_PKS1_S4_iii)
        /*01a0*/ 	.word	0x00000000


	//----- nvinfo : EIATTR_MIN_STACK_SIZE
	.align		4
.L_77:
        /*01a4*/ 	.byte	0x04, 0x12
        /*01a6*/ 	.short	(.L_79 - .L_78)
	.align		4
.L_78:
        /*01a8*/ 	.word	index@(_ZN17fastertransformer29disentangled_attention_kernelIfLi32ELi8EEEvPT_S2_PKS1_S4_iii)
        /*01ac*/ 	.word	0x00000000
.L_79:


//--------------------- .nv.info._ZN17fastertransformer17QKTransposeRepeatI6__halfEEvPT_S3_PKS2_S5_iiii --------------------------
	.section	.nv.info._ZN17fastertransformer17QKTransposeRepeatI6__halfEEvPT_S3_PKS2_S5_iiii,"",@"SHT_CUDA_INFO"
	.sectionflags	@""
	.align	4


	//----- nvinfo : EIATTR_CUDA_API_VERSION
	.align		4
        /*0000*/ 	.byte	0x04, 0x37
        /*0002*/ 	.short	(.L_81 - .L_80)
.L_80:
        /*0004*/ 	.word	0x00000082


	//----- nvinfo : EIATTR_SW2861232_WAR
	.align		4
.L_81:
        /*0008*/ 	.byte	0x01, 0x35
	.zero		2


	//----- nvinfo : EIATTR_PARAM_CBANK
	.align		4
        /*000c*/ 	.byte	0x04, 0x0a
        /*000e*/ 	.short	(.L_83 - .L_82)
	.align		4
.L_82:
        /*0010*/ 	.word	index@(.nv.constant0._ZN17fastertransformer17QKTransposeRepeatI6__halfEEvPT_S3_PKS2_S5_iiii)
        /*0014*/ 	.short	0x0160
        /*0016*/ 	.short	0x0030


	//----- nvinfo : EIATTR_CBANK_PARAM_SIZE
	.align		4
.L_83:
        /*0018*/ 	.byte	0x03, 0x19
        /*001a*/ 	.short	0x0030


	//----- nvinfo : EIATTR_KPARAM_INFO
	.align		4
        /*001c*/ 	.byte	0x04, 0x17
        /*001e*/ 	.short	(.L_85 - .L_84)
.L_84:
        /*0020*/ 	.word	0x00000000
        /*0024*/ 	.short	0x0007
        /*0026*/ 	.short	0x002c
        /*0028*/ 	.byte	0x00, 0xf0, 0x11, 0x00


	//----- nvinfo : EIATTR_KPARAM_INFO
	.align		4
.L_85:
        /*002c*/ 	.byte	0x04, 0x17
        /*002e*/ 	.short	(.L_87 - .L_86)
.L_86:
        /*0030*/ 	.word	0x00000000
        /*0034*/ 	.short	0x0006
        /*0036*/ 	.short	0x0028
        /*0038*/ 	.byte	0x00, 0xf0, 0x11, 0x00


	//----- nvinfo : EIATTR_KPARAM_INFO
	.align		4
.L_87:
        /*003c*/ 	.byte	0x04, 0x17
        /*003e*/ 	.short	(.L_89 - .L_88)
.L_88:
        /*0040*/ 	.word	0x00000000
        /*0044*/ 	.short	0x0005
        /*0046*/ 	.short	0x0024
        /*0048*/ 	.byte	0x00, 0xf0, 0x11, 0x00


	//----- nvinfo : EIATTR_KPARAM_INFO
	.align		4
.L_89:
        /*004c*/ 	.byte	0x04, 0x17
        /*004e*/ 	.short	(.L_91 - .L_90)
.L_90:
        /*0050*/ 	.word	0x00000000
        /*0054*/ 	.short	0x0004
        /*0056*/ 	.short	0x0020
        /*0058*/ 	.byte	0x00, 0xf0, 0x11, 0x00


	//----- nvinfo : EIATTR_KPARAM_INFO
	.align		4
.L_91:
        /*005c*/ 	.byte	0x04, 0x17
        /*005e*/ 	.short	(.L_93 - .L_92)
.L_92:
        /*0060*/ 	.word	0x00000000
        /*0064*/ 	.short	0x0003
        /*0066*/ 	.short	0x0018
        /*0068*/ 	.byte	0x00, 0xf0, 0x21, 0x00


	//----- nvinfo : EIATTR_KPARAM_INFO
	.align		4
.L_93:
        /*006c*/ 	.byte	0x04, 0x17
        /*006e*/ 	.short	(.L_95 - .L_94)
.L_94:
        /*0070*/ 	.word	0x00000000
        /*0074*/ 	.short	0x0002
        /*0076*/ 	.short	0x0010
        /*0078*/ 	.byte	0x00, 0xf0, 0x21, 0x00


	//----- nvinfo : EIATTR_KPARAM_INFO
	.align		4
.L_95:
        /*007c*/ 	.byte	0x04, 0x17
        /*007e*/ 	.short	(.L_97 - .L_96)
.L_96:
        /*0080*/ 	.word	0x00000000
        /*0084*/ 	.short	0x0001
        /*0086*/ 	.short	0x0008
        /*0088*/ 	.byte	0x00, 0xf0, 0x21, 0x00


	//----- nvinfo : EIATTR_KPARAM_INFO
	.align		4
.L_97:
        /*008c*/ 	.byte	0x04, 0x17
        /*008e*/ 	.short	(.L_99 - .L_98)
.L_98:
        /*0090*/ 	.word	0x00000000
        /*0094*/ 	.short	0x0000
        /*0096*/ 	.short	0x0000
        /*0098*/ 	.byte	0x00, 0xf0, 0x21, 0x00


	//----- nvinfo : EIATTR_MAXREG_COUNT
	.align		4
.L_99:
        /*009c*/ 	.byte	0x03, 0x1b
        /*009e*/ 	.short	0x00ff


	//----- nvinfo : EIATTR_MERCURY_ISA_VERSION
	.align		4
        /*00a0*/ 	.byte	0x03, 0x5f
        /*00a2*/ 	.short	0x0000


	//----- nvinfo : EIATTR_EXIT_INSTR_OFFSETS
	.align		4
        /*00a4*/ 	.byte	0x04, 0x1c
        /*00a6*/ 	.short	(.L_101 - .L_100)


	//   ....[0]....
.L_100:
        /*00a8*/ 	.word	0x00000050


	//   ....[1]....
        /*00ac*/ 	.word	0x00000350


	//----- nvinfo : EIATTR_CRS_STACK_SIZE
	.align		4
.L_101:
        /*00b0*/ 	.byte	0x04, 0x1e
        /*00b2*/ 	.short	(.L_103 - .L_102)
.L_102:
        /*00b4*/ 	.word	0x00000000
.L_103:


//--------------------- .nv.info._ZN17fastertransformer24addQKBiasTransposeRepeatI6__halfEEvPT_S3_PKS2_S5_S5_S5_iiii --------------------------
	.section	.nv.info._ZN17fastertransformer24addQKBiasTransposeRepeatI6__halfEEvPT_S3_PKS2_S5_S5_S5_iiii,"",@"SHT_CUDA_INFO"
	.sectionflags	@""
	.align	4


	//----- nvinfo : EIATTR_CUDA_API_VERSION
	.align		4
        /*0000*/ 	.byte	0x04, 0x37
        /*0002*/ 	.short	(.L_105 - .L_104)
.L_104:
        /*0004*/ 	.word	0x00000082


	//----- nvinfo : EIATTR_SW2861232_WAR
	.align		4
.L_105:
        /*0008*/ 	.byte	0x01, 0x35
	.zero		2


	//----- nvinfo : EIATTR_PARAM_CBANK
	.align		4
        /*000c*/ 	.byte	0x04, 0x0a
        /*000e*/ 	.short	(.L_107 - .L_106)
	.align		4
.L_106:
        /*0010*/ 	.word	index@(.nv.constant0._ZN17fastertransformer24addQKBiasTransposeRepeatI6__halfEEvPT_S3_PKS2_S5_S5_S5_iiii)
        /*0014*/ 	.short	0x0160
        /*0016*/ 	.short	0x0040


	//----- nvinfo : EIATTR_CBANK_PARAM_SIZE
	.align		4
.L_107:
        /*0018*/ 	.byte	0x03, 0x19
        /*001a*/ 	.short	0x0040


	//----- nvinfo : EIATTR_KPARAM_INFO
	.align		4
        /*001c*/ 	.byte	0x04, 0x17
        /*001e*/ 	.short	(.L_109 - .L_108)
.L_108:
        /*0020*/ 	.word	0x00000000
        /*0024*/ 	.short	0x0009
        /*0026*/ 	.short	0x003c
        /*0028*/ 	.byte	0x00, 0xf0, 0x11, 0x00


	//----- nvinfo : EIATTR_KPARAM_INFO
	.align		4
.L_109:
        /*002c*/ 	.byte	0x04, 0x17
        /*002e*/ 	.short	(.L_111 - .L_110)
.L_110:
        /*0030*/ 	.word	0x00000000
        /*0034*/ 	.short	0x0008
        /*0036*/ 	.short	0x0038
        /*0038*/ 	.byte	0x00, 0xf0, 0x11, 0x00


	//----- nvinfo : EIATTR_KPARAM_INFO
	.align		4
.L_111:
        /*003c*/ 	.byte	0x04, 0x17
        /*003e*/ 	.short	(.L_113 - .L_112)
.L_112:
        /*0040*/ 	.word	0x00000000
        /*0044*/ 	.short	0x0007
        /*0046*/ 	.short	0x0034
        /*0048*/ 	.byte	0x00, 0xf0, 0x11, 0x00


	//----- nvinfo : EIATTR_KPARAM_INFO
	.align		4
.L_113:
        /*004c*/ 	.byte	0x04, 0x17
        /*004e*/ 	.short	(.L_115 - .L_114)
.L_114:
        /*0050*/ 	.word	0x00000000
        /*0054*/ 	.short	0x0006
        /*0056*/ 	.short	0x0030
        /*0058*/ 	.byte	0x00, 0xf0, 0x11, 0x00


	//----- nvinfo : EIATTR_KPARAM_INFO
	.align		4
.L_115:
        /*005c*/ 	.byte	0x04, 0x17
        /*005e*/ 	.short	(.L_117 - .L_116)
.L_116:
        /*0060*/ 	.word	0x00000000
        /*0064*/ 	.short	0x0005
        /*0066*/ 	.short	0x0028
        /*0068*/ 	.byte	0x00, 0xf0, 0x21, 0x00


	//----- nvinfo : EIATTR_KPARAM_INFO
	.align		4
.L_117:
        /*006c*/ 	.byte	0x04, 0x17
        /*006e*/ 	.short	(.L_119 - .L_118)
.L_118:
        /*0070*/ 	.word	0x00000000
        /*0074*/ 	.short	0x0004
        /*0076*/ 	.short	0x0020
        /*0078*/ 	.byte	0x00, 0xf0, 0x21, 0x00


	//----- nvinfo : EIATTR_KPARAM_INFO
	.align		4
.L_119:
        /*007c*/ 	.byte	0x04, 0x17
        /*007e*/ 	.short	(.L_121 - .L_120)
.L_120:
        /*0080*/ 	.word	0x00000000
        /*0084*/ 	.short	0x0003
        /*0086*/ 	.short	0x0018
        /*0088*/ 	.byte	0x00, 0xf0, 0x21, 0x00


	//----- nvinfo : EIATTR_KPARAM_INFO
	.align		4
.L_121:
        /*008c*/ 	.byte	0x04, 0x17
        /*008e*/ 	.short	(.L_123 - .L_122)
.L_122:
        /*0090*/ 	.word	0x00000000
        /*0094*/ 	.short	0x0002
        /*0096*/ 	.short	0x0010
        /*0098*/ 	.byte	0x00, 0xf0, 0x21, 0x00


	//----- nvinfo : EIATTR_KPARAM_INFO
	.align		4
.L_123:
        /*009c*/ 	.byte	0x04, 0x17
        /*009e*/ 	.short	(.L_125 - .L_124)
.L_124:
        /*00a0*/ 	.word	0x00000000
        /*00a4*/ 	.short	0x0001
        /*00a6*/ 	.short	0x0008
        /*00a8*/ 	.byte	0x00, 0xf0, 0x21, 0x00


	//----- nvinfo : EIATTR_KPARAM_INFO
	.align		4
.L_125:
        /*00ac*/ 	.byte	0x04, 0x17
        /*00ae*/ 	.short	(.L_127 - .L_126)
.L_126:
        /*00b0*/ 	.word	0x00000000
        /*00b4*/ 	.short	0x0000
        /*00b6*/ 	.short	0x0000
        /*00b8*/ 	.byte	0x00, 0xf0, 0x21, 0x00


	//----- nvinfo : EIATTR_MAXREG_COUNT
	.align		4
.L_127:
        /*00bc*/ 	.byte	0x03, 0x1b
        /*00be*/ 	.short	0x00ff


	//----- nvinfo : EIATTR_MERCURY_ISA_VERSION
	.align		4
        /*00c0*/ 	.byte	0x03, 0x5f
        /*00c2*/ 	.short	0x0000


	//----- nvinfo : EIATTR_EXIT_INSTR_OFFSETS
	.align		4
        /*00c4*/ 	.byte	0x04, 0x1c
        /*00c6*/ 	.short	(.L_129 - .L_128)


	//   ....[0]....
.L_128:
        /*00c8*/ 	.word	0x00000050


	//   ....[1]....
        /*00cc*/ 	.word	0x000003b0


	//----- nvinfo : EIATTR_CRS_STACK_SIZE
	.align		4
.L_129:
        /*00d0*/ 	.byte	0x04, 0x1e
        /*00d2*/ 	.short	(.L_131 - .L_130)
.L_130:
        /*00d4*/ 	.word	0x00000000
.L_131:


//--------------------- .nv.info._ZN17fastertransformer17QKTransposeRepeatI7__half2EEvPT_S3_PKS2_S5_iiii --------------------------
	.section	.nv.info._ZN17fastertransformer17QKTransposeRepeatI7__half2EEvPT_S3_PKS2_S5_iiii,"",@"SHT_CUDA_INFO"
	.sectionflags	@""
	.align	4


	//----- nvinfo : EIATTR_CUDA_API_VERSION
	.align		4
        /*0000*/ 	.byte	0x04, 0x37
        /*0002*/ 	.short	(.L_133 - .L_132)
.L_132:
        /*0004*/ 	.word	0x00000082


	//----- nvinfo : EIATTR_SW2861232_WAR
	.align		4
.L_133:
        /*0008*/ 	.byte	0x01, 0x35
	.zero		2


	//----- nvinfo : EIATTR_PARAM_CBANK
	.align		4
        /*000c*/ 	.byte	0x04, 0x0a
        /*000e*/ 	.short	(.L_135 - .L_134)
	.align		4
.L_134:
        /*0010*/ 	.word	index@(.nv.constant0._ZN17fastertransformer17QKTransposeRepeatI7__half2EEvPT_S3_PKS2_S5_iiii)
        /*0014*/ 	.short	0x0160
        /*0016*/ 	.short	0x0030


	//----- nvinfo : EIATTR_CBANK_PARAM_SIZE
	.align		4
.L_135:
        /*0018*/ 	.byte	0x03, 0x19
        /*001a*/ 	.short	0x0030


	//----- nvinfo : EIATTR_KPARAM_INFO
	.align		4
        /*001c*/ 	.byte	0x04, 0x17
        /*001e*/ 	.short	(.L_137 - .L_136)
.L_136:
        /*0020*/ 	.word	0x00000000
        /*0024*/ 	.short	0x0007
        /*0026*/ 	.short	0x002c
        /*0028*/ 	.byte	0x00, 0xf0, 0x11, 0x00


	//----- nvinfo : EIATTR_KPARAM_INFO
	.align		4
.L_137:
        /*002c*/ 	.byte	0x04, 0x17
        /*002e*/ 	.short	(.L_139 - .L_138)
.L_138:
        /*0030*/ 	.word	0x00000000
        /*0034*/ 	.short	0x0006
        /*0036*/ 	.short	0x0028
        /*0038*/ 	.byte	0x00, 0xf0, 0x11, 0x00


	//----- nvinfo : EIATTR_KPARAM_INFO
	.align		4
.L_139:
        /*003c*/ 	.byte	0x04, 0x17
        /*003e*/ 	.short	(.L_141 - .L_140)
.L_140:
        /*0040*/ 	.word	0x00000000
        /*0044*/ 	.short	0x0005
        /*0046*/ 	.short	0x0024
        /*0048*/ 	.byte	0x00, 0xf0, 0x11, 0x00


	//----- nvinfo : EIATTR_KPARAM_INFO
	.align		4
.L_141:
        /*004c*/ 	.byte	0x04, 0x17
        /*004e*/ 	.short	(.L_143 - .L_142)
.L_142:
        /*0050*/ 	.word	0x00000000
        /*0054*/ 	.short	0x0004
        /*0056*/ 	.short	0x0020
        /*0058*/ 	.byte	0x00, 0xf0, 0x11, 0x00


	//----- nvinfo : EIATTR_KPARAM_INFO
	.align		4
.L_143:
        /*005c*/ 	.byte	0x04, 0x17
        /*005e*/ 	.short	(.L_145 - .L_144)
.L_144:
        /*0060*/ 	.word	0x00000000
        /*0064*/ 	.short	0x0003
        /*0066*/ 	.short	0x0018
        /*0068*/ 	.byte	0x00, 0xf0, 0x21, 0x00


	//----- nvinfo : EIATTR_KPARAM_INFO
	.align		4
.L_145:
        /*006c*/ 	.byte	0x04, 0x17
        /*006e*/ 	.short	(.L_147 - .L_146)
.L_146:
        /*0070*/ 	.word	0x00000000
        /*0074*/ 	.short	0x0002
        /*0076*/ 	.short	0x0010
        /*0078*/ 	.byte	0x00, 0xf0, 0x21, 0x00


	//----- nvinfo : EIATTR_KPARAM_INFO
	.align		4
.L_147:
        /*007c*/ 	.byte	0x04, 0x17
        /*007e*/ 	.short	(.L_149 - .L_148)
.L_148:
        /*0080*/ 	.word	0x00000000
        /*0084*/ 	.short	0x0001
        /*0086*/ 	.short	0x0008
        /*0088*/ 	.byte	0x00, 0xf0, 0x21, 0x00


	//----- nvinfo : EIATTR_KPARAM_INFO
	.align		4
.L_149:
        /*008c*/ 	.byte	0x04, 0x17
        /*008e*/ 	.short	(.L_151 - .L_150)
.L_150:
        /*0090*/ 	.word	0x00000000
        /*0094*/ 	.short	0x0000
        /*0096*/ 	.short	0x0000
        /*0098*/ 	.byte	0x00, 0xf0, 0x21, 0x00


	//----- nvinfo : EIATTR_MAXREG_COUNT
	.align		4
.L_151:
        /*009c*/ 	.byte	0x03, 0x1b
        /*009e*/ 	.short	0x00ff


	//----- nvinfo : EIATTR_MERCURY_ISA_VERSION
	.align		4
        /*00a0*/ 	.byte	0x03, 0x5f
        /*00a2*/ 	.short	0x0000


	//----- nvinfo : EIATTR_EXIT_INSTR_OFFSETS
	.align		4
        /*00a4*/ 	.byte	0x04, 0x1c
        /*00a6*/ 	.short	(.L_153 - .L_152)


	//   ....[0]....
.L_152:
        /*00a8*/ 	.word	0x00000050


	//   ....[1]....
        /*00ac*/ 	.word	0x00000350


	//----- nvinfo : EIATTR_CRS_STACK_SIZE
	.align		4
.L_153:
        /*00b0*/ 	.byte	0x04, 0x1e
        /*00b2*/ 	.short	(.L_155 - .L_154)
.L_154:
        /*00b4*/ 	.word	0x00000000
.L_155:


//--------------------- .nv.info._ZN17fastertransformer24addQKBiasTransposeRepeatI7__half2EEvPT_S3_PKS2_S5_S5_S5_iiii --------------------------
	.section	.nv.info._ZN17fastertransformer24addQKBiasTransposeRepeatI7__half2EEvPT_S3_PKS2_S5_S5_S5_iiii,"",@"SHT_CUDA_INFO"
	.sectionflags	@""
	.align	4


	//----- nvinfo : EIATTR_CUDA_API_VERSION
	.align		4
        /*0000*/ 	.byte	0x04, 0x37
        /*0002*/ 	.short	(.L_157 - .L_156)
.L_156:
        /*0004*/ 	.word	0x00000082


	//----- nvinfo : EIATTR_SW2861232_WAR
	.align		4
.L_157:
        /*0008*/ 	.byte	0x01, 0x35
	.zero		2


	//----- nvinfo : EIATTR_PARAM_CBANK
	.align		4
        /*000c*/ 	.byte	0x04, 0x0a
        /*000e*/ 	.short	(.L_159 - .L_158)
	.align		4
.L_158:
        /*0010*/ 	.word	index@(.nv.constant0._ZN17fastertransformer24addQKBiasTransposeRepeatI7__half2EEvPT_S3_PKS2_S5_S5_S5_iiii)
        /*0014*/ 	.short	0x0160
        /*0016*/ 	.short	0x0040


	//----- nvinfo : EIATTR_CBANK_PARAM_SIZE
	.align		4
.L_159:
        /*0018*/ 	.byte	0x03, 0x19
        /*001a*/ 	.short	0x0040


	//----- nvinfo : EIATTR_KPARAM_INFO
	.align		4
        /*001c*/ 	.byte	0x04, 0x17
        /*001e*/ 	.short	(.L_161 - .L_160)
.L_160:
        /*0020*/ 	.word	0x00000000
        /*0024*/ 	.short	0x0009
        /*0026*/ 	.short	0x003c
        /*0028*/ 	.byte	0x00, 0xf0, 0x11, 0x00


	//----- nvinfo : EIATTR_KPARAM_INFO
	.align		4
.L_161:
        /*002c*/ 	.byte	0x04, 0x17
        /*002e*/ 	.short	(.L_163 - .L_162)
.L_162:
        /*0030*/ 	.word	0x00000000
        /*0034*/ 	.short	0x0008
        /*0036*/ 	.short	0x0038
        /*0038*/ 	.byte	0x00, 0xf0, 0x11, 0x00


	//----- nvinfo : EIATTR_KPARAM_INFO
	.align		4
.L_163:
        /*003c*/ 	.byte	0x04, 0x17
        /*003e*/ 	.short	(.L_165 - .L_164)
.L_164:
        /*0040*/ 	.word	0x00000000
        /*0044*/ 	.short	0x0007
        /*0046*/ 	.short	0x0034
        /*0048*/ 	.byte	0x00, 0xf0, 0x11, 0x00


	//----- nvinfo : EIATTR_KPARAM_INFO
	.align		4
.L_165:
        /*004c*/ 	.byte	0x04, 0x17
        /*004e*/ 	.short	(.L_167 - .L_166)
.L_166:
        /*0050*/ 	.word	0x00000000
        /*0054*/ 	.short	0x0006
        /*0056*/ 	.short	0x0030
        /*0058*/ 	.byte	0x00, 0xf0, 0x11, 0x00


	//----- nvinfo : EIATTR_KPARAM_INFO
	.align		4
.L_167:
        /*005c*/ 	.byte	0x04, 0x17
        /*005e*/ 	.short	(.L_169 - .L_168)
.L_168:
        /*0060*/ 	.word	0x00000000
        /*0064*/ 	.short	0x0005
        /*0066*/ 	.short	0x0028
        /*0068*/ 	.byte	0x00, 0xf0, 0x21, 0x00


	//----- nvinfo : EIATTR_KPARAM_INFO
	.align		4
.L_169:
        /*006c*/ 	.byte	0x04, 0x17
        /*006e*/ 	.short	(.L_171 - .L_170)
.L_170:
        /*0070*/ 	.word	0x00000000
        /*0074*/ 	.short	0x0004
        /*0076*/ 	.short	0x0020
        /*0078*/ 	.byte	0x00, 0xf0, 0x21, 0x00


	//----- nvinfo : EIATTR_KPARAM_INFO
	.align		4
.L_171:
        /*007c*/ 	.byte	0x04, 0x17
        /*007e*/ 	.short	(.L_173 - .L_172)
.L_172:
        /*0080*/ 	.word	0x00000000
        /*0084*/ 	.short	0x0003
        /*0086*/ 	.short	0x0018
        /*0088*/ 	.byte	0x00, 0xf0, 0x21, 0x00


	//----- nvinfo : EIATTR_KPARAM_INFO
	.align		4
.L_173:
        /*008c*/ 	.byte	0x04, 0x17
        /*008e*/ 	.short	(.L_175 - .L_174)
.L_174:
        /*0090*/ 	.word	0x00000000
        /*0094*/ 	.short	0x0002
        /*0096*/ 	.short	0x0010
        /*0098*/ 	.byte	0x00, 0xf0, 0x21, 0x00


	//----- nvinfo : EIATTR_KPARAM_INFO
	.align		4
.L_175:
        /*009c*/ 	.byte	0x04, 0x17
        /*009e*/ 	.short	(.L_177 - .L_176)
.L_176:
        /*00a0*/ 	.word	0x00000000
        /*00a4*/ 	.short	0x0001
        /*00a6*/ 	.short	0x0008
        /*00a8*/ 	.byte	0x00, 0xf0, 0x21, 0x00


	//----- nvinfo : EIATTR_KPARAM_INFO
	.align		4
.L_177:
        /*00ac*/ 	.byte	0x04, 0x17
        /*00ae*/ 	.short	(.L_179 - .L_178)
.L_178:
        /*00b0*/ 	.word	0x00000000
        /*00b4*/ 	.short	0x0000
        /*00b6*/ 	.short	0x0000
        /*00b8*/ 	.byte	0x00, 0xf0, 0x21, 0x00


	//----- nvinfo : EIATTR_MAXREG_COUNT
	.align		4
.L_179:
        /*00bc*/ 	.byte	0x03, 0x1b
        /*00be*/ 	.short	0x00ff


	//----- nvinfo : EIATTR_MERCURY_ISA_VERSION
	.align		4
        /*00c0*/ 	.byte	0x03, 0x5f
        /*00c2*/ 	.short	0x0000


	//----- nvinfo : EIATTR_EXIT_INSTR_OFFSETS
	.align		4
        /*00c4*/ 	.byte	0x04, 0x1c
        /*00c6*/ 	.short	(.L_181 - .L_180)


	//   ....[0]....
.L_180:
        /*00c8*/ 	.word	0x00000050


	//   ....[1]....
        /*00cc*/ 	.word	0x000003b0


	//----- nvinfo : EIATTR_CRS_STACK_SIZE
	.align		4
.L_181:
        /*00d0*/ 	.byte	0x04, 0x1e
        /*00d2*/ 	.short	(.L_183 - .L_182)
.L_182:
        /*00d4*/ 	.word	0x00000000
.L_183:


//--------------------- .nv.info._ZN17fastertransformer17QKTransposeRepeatIfEEvPT_S2_PKS1_S4_iiii --------------------------
	.section	.nv.info._ZN17fastertransformer17QKTransposeRepeatIfEEvPT_S2_PKS1_S4_iiii,"",@"SHT_CUDA_INFO"
	.sectionflags	@""
	.align	4


	//----- nvinfo : EIATTR_CUDA_API_VERSION
	.align		4
        /*0000*/ 	.byte	0x04, 0x37
        /*0002*/ 	.short	(.L_185 - .L_184)
.L_184:
        /*0004*/ 	.word	0x00000082


	//----- nvinfo : EIATTR_SW2861232_WAR
	.align		4
.L_185:
        /*0008*/ 	.byte	0x01, 0x35
	.zero		2


	//----- nvinfo : EIATTR_PARAM_CBANK
	.align		4
        /*000c*/ 	.byte	0x04, 0x0a
        /*000e*/ 	.short	(.L_187 - .L_186)
	.align		4
.L_186:
        /*0010*/ 	.word	index@(.nv.constant0._ZN17fastertransformer17QKTransposeRepeatIfEEvPT_S2_PKS1_S4_iiii)
        /*0014*/ 	.short	0x0160
        /*0016*/ 	.short	0x0030


	//----- nvinfo : EIATTR_CBANK_PARAM_SIZE
	.align		4
.L_187:
        /*0018*/ 	.byte	0x03, 0x19
        /*001a*/ 	.short	0x0030


	//----- nvinfo : EIATTR_KPARAM_INFO
	.align		4
        /*001c*/ 	.byte	0x04, 0x17
        /*001e*/ 	.short	(.L_189 - .L_188)
.L_188:
        /*0020*/ 	.word	0x00000000
        /*0024*/ 	.short	0x0007
        /*0026*/ 	.short	0x002c
        /*0028*/ 	.byte	0x00, 0xf0, 0x11, 0x00


	//----- nvinfo : EIATTR_KPARAM_INFO
	.align		4
.L_189:
        /*002c*/ 	.byte	0x04, 0x17
        /*002e*/ 	.short	(.L_191 - .L_190)
.L_190:
        /*0030*/ 	.word	0x00000000
        /*0034*/ 	.short	0x0006
        /*0036*/ 	.short	0x0028
        /*0038*/ 	.byte	0x00, 0xf0, 0x11, 0x00


	//----- nvinfo : EIATTR_KPARAM_INFO
	.align		4
.L_191:
        /*003c*/ 	.byte	0x04, 0x17
        /*003e*/ 	.short	(.L_193 - .L_192)
.L_192:
        /*0040*/ 	.word	0x00000000
        /*0044*/ 	.short	0x0005
        /*0046*/ 	.short	0x0024
        /*0048*/ 	.byte	0x00, 0xf0, 0x11, 0x00


	//----- nvinfo : EIATTR_KPARAM_INFO
	.align		4
.L_193:
        /*004c*/ 	.byte	0x04, 0x17
        /*004e*/ 	.short	(.L_195 - .L_194)
.L_194:
        /*0050*/ 	.word	0x00000000
        /*0054*/ 	.short	0x0004
        /*0056*/ 	.short	0x0020
        /*0058*/ 	.byte	0x00, 0xf0, 0x11, 0x00


	//----- nvinfo : EIATTR_KPARAM_INFO
	.align		4
.L_195:
        /*005c*/ 	.byte	0x04, 0x17
        /*005e*/ 	.short	(.L_197 - .L_196)
.L_196:
        /*0060*/ 	.word	0x00000000
        /*0064*/ 	.short	0x0003
        /*0066*/ 	.short	0x0018
        /*0068*/ 	.byte	0x00, 0xf0, 0x21, 0x00


	//----- nvinfo : EIATTR_KPARAM_INFO
	.align		4
.L_197:
        /*006c*/ 	.byte	0x04, 0x17
        /*006e*/ 	.short	(.L_199 - .L_198)
.L_198:
        /*0070*/ 	.word	0x00000000
        /*0074*/ 	.short	0x0002
        /*0076*/ 	.short	0x0010
        /*0078*/ 	.byte	0x00, 0xf0, 0x21, 0x00


	//----- nvinfo : EIATTR_KPARAM_INFO
	.align		4
.L_199:
        /*007c*/ 	.byte	0x04, 0x17
        /*007e*/ 	.short	(.L_201 - .L_200)
.L_200:
        /*0080*/ 	.word	0x00000000
        /*0084*/ 	.short	0x0001
        /*0086*/ 	.short	0x0008
        /*0088*/ 	.byte	0x00, 0xf0, 0x21, 0x00


	//----- nvinfo : EIATTR_KPARAM_INFO
	.align		4
.L_201:
        /*008c*/ 	.byte	0x04, 0x17
        /*008e*/ 	.short	(.L_203 - .L_202)
.L_202:
        /*0090*/ 	.word	0x00000000
        /*0094*/ 	.short	0x0000
        /*0096*/ 	.short	0x0000
        /*0098*/ 	.byte	0x00, 0xf0, 0x21, 0x00


	//----- nvinfo : EIATTR_MAXREG_COUNT
	.align		4
.L_203:
        /*009c*/ 	.byte	0x03, 0x1b
        /*009e*/ 	.short	0x00ff


	//----- nvinfo : EIATTR_MERCURY_ISA_VERSION
	.align		4
        /*00a0*/ 	.byte	0x03, 0x5f
        /*00a2*/ 	.short	0x0000


	//----- nvinfo : EIATTR_EXIT_INSTR_OFFSETS
	.align		4
        /*00a4*/ 	.byte	0x04, 0x1c
        /*00a6*/ 	.short	(.L_205 - .L_204)


	//   ....[0]....
.L_204:
        /*00a8*/ 	.word	0x00000050


	//   ....[1]....
        /*00ac*/ 	.word	0x00000350


	//----- nvinfo : EIATTR_CRS_STACK_SIZE
	.align		4
.L_205:
        /*00b0*/ 	.byte	0x04, 0x1e
        /*00b2*/ 	.short	(.L_207 - .L_206)
.L_206:
        /*00b4*/ 	.word	0x00000000
.L_207:


//--------------------- .nv.info._ZN17fastertransformer24addQKBiasTransposeRepeatIfEEvPT_S2_PKS1_S4_S4_S4_iiii --------------------------
	.section	.nv.info._ZN17fastertransformer24addQKBiasTransposeRepeatIfEEvPT_S2_PKS1_S4_S4_S4_iiii,"",@"SHT_CUDA_INFO"
	.sectionflags	@""
	.align	4


	//----- nvinfo : EIATTR_CUDA_API_VERSION
	.align		4
        /*0000*/ 	.byte	0x04, 0x37
        /*0002*/ 	.short	(.L_209 - .L_208)
.L_208:
        /*0004*/ 	.word	0x00000082


	//----- nvinfo : EIATTR_SW2861232_WAR
	.align		4
.L_209:
        /*0008*/ 	.byte	0x01, 0x35
	.zero		2


	//----- nvinfo : EIATTR_PARAM_CBANK
	.align		4
        /*000c*/ 	.byte	0x04, 0x0a
        /*000e*/ 	.short	(.L_211 - .L_210)
	.align		4
.L_210:
        /*0010*/ 	.word	index@(.nv.constant0._ZN17fastertransformer24addQKBiasTransposeRepeatIfEEvPT_S2_PKS1_S4_S4_S4_iiii)
        /*0014*/ 	.short	0x0160
        /*0016*/ 	.short	0x0040


	//----- nvinfo : EIATTR_CBANK_PARAM_SIZE
	.align		4
.L_211:
        /*0018*/ 	.byte	0x03, 0x19
        /*001a*/ 	.short	0x0040


	//----- nvinfo : EIATTR_KPARAM_INFO
	.align		4
        /*001c*/ 	.byte	0x04, 0x17
        /*001e*/ 	.short	(.L_213 - .L_212)
.L_212:
        /*0020*/ 	.word	0x00000000
        /*0024*/ 	.short	0x0009
        /*0026*/ 	.short	0x003c
        /*0028*/ 	.byte	0x00, 0xf0, 0x11, 0x00


	//----- nvinfo : EIATTR_KPARAM_INFO
	.align		4
.L_213:
        /*002c*/ 	.byte	0x04, 0x17
        /*002e*/ 	.short	(.L_215 - .L_214)
.L_214:
        /*0030*/ 	.word	0x00000000
        /*0034*/ 	.short	0x0008
        /*0036*/ 	.short	0x0038
        /*0038*/ 	.byte	0x00, 0xf0, 0x11, 0x00


	//----- nvinfo : EIATTR_KPARAM_INFO
	.align		4
.L_215:
        /*003c*/ 	.byte	0x04, 0x17
        /*003e*/ 	.short	(.L_217 - .L_216)
.L_216:
        /*0040*/ 	.word	0x00000000
        /*0044*/ 	.short	0x0007
        /*0046*/ 	.short	0x0034
        /*0048*/ 	.byte	0x00, 0xf0, 0x11, 0x00


	//----- nvinfo : EIATTR_KPARAM_INFO
	.align		4
.L_217:
        /*004c*/ 	.byte	0x04, 0x17
        /*004e*/ 	.short	(.L_219 - .L_218)
.L_218:
        /*0050*/ 	.word	0x00000000
        /*0054*/ 	.short	0x0006
        /*0056*/ 	.short	0x0030
        /*0058*/ 	.byte	0x00, 0xf0, 0x11, 0x00


	//----- nvinfo : EIATTR_KPARAM_INFO
	.align		4
.L_219:
        /*005c*/ 	.byte	0x04, 0x17
        /*005e*/ 	.short	(.L_221 - .L_220)
.L_220:
        /*0060*/ 	.word	0x00000000
        /*0064*/ 	.short	0x0005
        /*0066*/ 	.short	0x0028
        /*0068*/ 	.byte	0x00, 0xf0, 0x21, 0x00


	//----- nvinfo : EIATTR_KPARAM_INFO
	.align		4
.L_221:
        /*006c*/ 	.byte	0x04, 0x17
        /*006e*/ 	.short	(.L_223 - .L_222)
.L_222:
        /*0070*/ 	.word	0x00000000
        /*0074*/ 	.short	0x0004
        /*0076*/ 	.short	0x0020
        /*0078*/ 	.byte	0x00, 0xf0, 0x21, 0x00


	//----- nvinfo : EIATTR_KPARAM_INFO
	.align		4
.L_223:
        /*007c*/ 	.byte	0x04, 0x17
        /*007e*/ 	.short	(.L_225 - .L_224)
.L_224:
        /*0080*/ 	.word	0x00000000
        /*0084*/ 	.short	0x0003
        /*0086*/ 	.short	0x0018
        /*0088*/ 	.byte	0x00, 0xf0, 0x21, 0x00


	//----- nvinfo : EIATTR_KPARAM_INFO
	.align		4
.L_225:
        /*008c*/ 	.byte	0x04, 0x17
        /*008e*/ 	.short	(.L_227 - .L_226)
.L_226:
        /*0090*/ 	.word	0x00000000
        /*0094*/ 	.short	0x0002
        /*0096*/ 	.short	0x0010
        /*0098*/ 	.byte	0x00, 0xf0, 0x21, 0x00


	//----- nvinfo : EIATTR_KPARAM_INFO
	.align		4
.L_227:
        /*009c*/ 	.byte	0x04, 0x17
        /*009e*/ 	.short	(.L_229 - .L_228)
.L_228:
        /*00a0*/ 	.word	0x00000000
        /*00a4*/ 	.short	0x0001
        /*00a6*/ 	.short	0x0008
        /*00a8*/ 	.byte	0x00, 0xf0, 0x21, 0x00


	//----- nvinfo : EIATTR_KPARAM_INFO
	.align		4
.L_229:
        /*00ac*/ 	.byte	0x04, 0x17
        /*00ae*/ 	.short	(.L_231 - .L_230)
.L_230:
        /*00b0*/ 	.word	0x00000000
        /*00b4*/ 	.short	0x0000
        /*00b6*/ 	.short	0x0000
        /*00b8*/ 	.byte	0x00, 0xf0, 0x21, 0x00


	//----- nvinfo : EIATTR_MAXREG_COUNT
	.align		4
.L_231:
        /*00bc*/ 	.byte	0x03, 0x1b
        /*00be*/ 	.short	0x00ff


	//----- nvinfo : EIATTR_MERCURY_ISA_VERSION
	.align		4
        /*00c0*/ 	.byte	0x03, 0x5f
        /*00c2*/ 	.short	0x0000


	//----- nvinfo : EIATTR_EXIT_INSTR_OFFSETS
	.align		4
        /*00c4*/ 	.byte	0x04, 0x1c
        /*00c6*/ 	.short	(.L_233 - .L_232)


	//   ....[0]....
.L_232:
        /*00c8*/ 	.word	0x00000050


	//   ....[1]....
        /*00cc*/ 	.word	0x000003b0


	//----- nvinfo : EIATTR_CRS_STACK_SIZE
	.align		4
.L_233:
        /*00d0*/ 	.byte	0x04, 0x1e
        /*00d2*/ 	.short	(.L_235 - .L_234)
.L_234:
        /*00d4*/ 	.word	0x00000000
.L_235:


//--------------------- .nv.info._ZN17fastertransformer29disentangled_attention_kernelIaLi64ELi4EEEvPT_S2_PKS1_S4_iii --------------------------
	.section	.nv.info._ZN17fastertransformer29disentangled_attention_kernelIaLi64ELi4EEEvPT_S2_PKS1_S4_iii,"",@"SHT_CUDA_INFO"
	.sectionflags	@""
	.align	4


	//----- nvinfo : EIATTR_CUDA_API_VERSION
	.align		4
        /*0000*/ 	.byte	0x04, 0x37
        /*0002*/ 	.short	(.L_237 - .L_236)
.L_236:
        /*0004*/ 	.word	0x00000082


	//----- nvinfo : EIATTR_SW2861232_WAR
	.align		4
.L_237:
        /*0008*/ 	.byte	0x01, 0x35
	.zero		2


	//----- nvinfo : EIATTR_PARAM_CBANK
	.align		4
        /*000c*/ 	.byte	0x04, 0x0a
        /*000e*/ 	.short	(.L_239 - .L_238)
	.align		4
.L_238:
        /*0010*/ 	.word	index@(.nv.constant0._ZN17fastertransformer29disentangled_attention_kernelIaLi64ELi4EEEvPT_S2_PKS1_S4_iii)
        /*0014*/ 	.short	0x0160
        /*0016*/ 	.short	0x002c


	//----- nvinfo : EIATTR_CBANK_PARAM_SIZE
	.align		4
.L_239:
        /*0018*/ 	.byte	0x03, 0x19
        /*001a*/ 	.short	0x002c


	//----- nvinfo : EIATTR_KPARAM_INFO
	.align		4
        /*001c*/ 	.byte	0x04, 0x17
        /*001e*/ 	.short	(.L_241 - .L_240)
.L_240:
        /*0020*/ 	.word	0x00000000
        /*0024*/ 	.short	0x0006
        /*0026*/ 	.short	0x0028
        /*0028*/ 	.byte	0x00, 0xf0, 0x11, 0x00


	//----- nvinfo : EIATTR_KPARAM_INFO
	.align		4
.L_241:
        /*002c*/ 	.byte	0x04, 0x17
        /*002e*/ 	.short	(.L_243 - .L_242)
.L_242:
        /*0030*/ 	.word	0x00000000
        /*0034*/ 	.short	0x0005
        /*0036*/ 	.short	0x0024
        /*0038*/ 	.byte	0x00, 0xf0, 0x11, 0x00


	//----- nvinfo : EIATTR_KPARAM_INFO
	.align		4
.L_243:
        /*003c*/ 	.byte	0x04, 0x17
        /*003e*/ 	.short	(.L_245 - .L_244)
.L_244:
        /*0040*/ 	.word	0x00000000
        /*0044*/ 	.short	0x0004
        /*0046*/ 	.short	0x0020
        /*0048*/ 	.byte	0x00, 0xf0, 0x11, 0x00


	//----- nvinfo : EIATTR_KPARAM_INFO
	.align		4
.L_245:
        /*004c*/ 	.byte	0x04, 0x17
        /*004e*/ 	.short	(.L_247 - .L_246)
.L_246:
        /*0050*/ 	.word	0x00000000
        /*0054*/ 	.short	0x0003
        /*0056*/ 	.short	0x0018
        /*0058*/ 	.byte	0x00, 0xf0, 0x21, 0x00


	//----- nvinfo : EIATTR_KPARAM_INFO
	.align		4
.L_247:
        /*005c*/ 	.byte	0x04, 0x17
        /*005e*/ 	.short	(.L_249 - .L_248)
.L_248:
        /*0060*/ 	.word	0x00000000
        /*0064*/ 	.short	0x0002
        /*0066*/ 	.short	0x0010
        /*0068*/ 	.byte	0x00, 0xf0, 0x21, 0x00


	//----- nvinfo : EIATTR_KPARAM_INFO
	.align		4
.L_249:
        /*006c*/ 	.byte	0x04, 0x17
        /*006e*/ 	.short	(.L_251 - .L_250)
.L_250:
        /*0070*/ 	.word	0x00000000
        /*0074*/ 	.short	0x0001
        /*0076*/ 	.short	0x0008
        /*0078*/ 	.byte	0x00, 0xf0, 0x21, 0x00


	//----- nvinfo : EIATTR_KPARAM_INFO
	.align		4
.L_251:
        /*007c*/ 	.byte	0x04, 0x17
        /*007e*/ 	.short	(.L_253 - .L_252)
.L_252:
        /*0080*/ 	.word	0x00000000
        /*0084*/ 	.short	0x0000
        /*0086*/ 	.short	0x0000
        /*0088*/ 	.byte	0x00, 0xf0, 0x21, 0x00


	//----- nvinfo : EIATTR_MAXREG_COUNT
	.align		4
.L_253:
        /*008c*/ 	.byte	0x03, 0x1b
        /*008e*/ 	.short	0x00ff


	//----- nvinfo : EIATTR_NUM_BARRIERS
	.align		4
        /*0090*/ 	.byte	0x02, 0x4c
        /*0092*/ 	.byte	0x01
	.zero		1


	//----- nvinfo : EIATTR_EXTERNS
	.align		4
        /*0094*/ 	.byte	0x04, 0x0f
        /*0096*/ 	.short	(.L_255 - .L_254)


	//   ....[0]....
	.align		4
.L_254:
        /*0098*/ 	.word	index@(__assertfail)


	//----- nvinfo : EIATTR_MERCURY_ISA_VERSION
	.align		4
.L_255:
        /*009c*/ 	.byte	0x03, 0x5f
        /*009e*/ 	.short	0x0000


	//----- nvinfo : EIATTR_SYSCALL_OFFSETS
	.align		4
        /*00a0*/ 	.byte	0x04, 0x46
        /*00a2*/ 	.short	(.L_257 - .L_256)


	//   ....[0]....
.L_256:
        /*00a4*/ 	.word	0x00000270


	//----- nvinfo : EIATTR_EXIT_INSTR_OFFSETS
	.align		4
.L_257:
        /*00a8*/ 	.byte	0x04, 0x1c
        /*00aa*/ 	.short	(.L_259 - .L_258)


	//   ....[0]....
.L_258:
        /*00ac*/ 	.word	0x00002270


	//   ....[1]....
        /*00b0*/ 	.word	0x00002500


	//   ....[2]....
        /*00b4*/ 	.word	0x00002770


	//   ....[3]....
        /*00b8*/ 	.word	0x000029e0


	//   ....[4]....
        /*00bc*/ 	.word	0x00002c50


	//   ....[5]....
        /*00c0*/ 	.word	0x00002ec0


	//   ....[6]....
        /*00c4*/ 	.word	0x00003130


	//   ....[7]....
        /*00c8*/ 	.word	0x000033a0


	//   ....[8]....
        /*00cc*/ 	.word	0x00003610


	//   ....[9]....
        /*00d0*/ 	.word	0x00003880


	//   ....[10]....
        /*00d4*/ 	.word	0x00003af0


	//   ....[11]....
        /*00d8*/ 	.word	0x00003d60


	//   ....[12]....
        /*00dc*/ 	.word	0x00003fd0


	//   ....[13]....
        /*00e0*/ 	.word	0x00004240


	//   ....[14]....
        /*00e4*/ 	.word	0x000044b0


	//   ....[15]....
        /*00e8*/ 	.word	0x00004720


	//   ....[16]....
        /*00ec*/ 	.word	0x00004970


	//----- nvinfo : EIATTR_CTAIDZ_USED
	.align		4
.L_259:
        /*00f0*/ 	.byte	0x01, 0x04
	.zero		2


	//----- nvinfo : EIATTR_CRS_STACK_SIZE
	.align		4
        /*00f4*/ 	.byte	0x04, 0x1e
        /*00f6*/ 	.short	(.L_261 - .L_260)
.L_260:
        /*00f8*/ 	.word	0x00000000
.L_261:


//--------------------- .nv.info._ZN17fastertransformer29disentangled_attention_kernelIaLi32ELi8EEEvPT_S2_PKS1_S4_iii --------------------------
	.section	.nv.info._ZN17fastertransformer29disentangled_attention_kernelIaLi32ELi8EEEvPT_S2_PKS1_S4_iii,"",@"SHT_CUDA_INFO"
	.sectionflags	@""
	.align	4


	//----- nvinfo : EIATTR_CUDA_API_VERSION
	.align		4
        /*0000*/ 	.byte	0x04, 0x37
        /*0002*/ 	.short	(.L_263 - .L_262)
.L_262:
        /*0004*/ 	.word	0x00000082


	//----- nvinfo : EIATTR_SW2861232_WAR
	.align		4
.L_263:
        /*0008*/ 	.byte	0x01, 0x35
	.zero		2


	//----- nvinfo : EIATTR_PARAM_CBANK
	.align		4
        /*000c*/ 	.byte	0x04, 0x0a
        /*000e*/ 	.short	(.L_265 - .L_264)
	.align		4
.L_264:
        /*0010*/ 	.word	index@(.nv.constant0._ZN17fastertransformer29disentangled_attention_kernelIaLi32ELi8EEEvPT_S2_PKS1_S4_iii)
        /*0014*/ 	.short	0x0160
        /*0016*/ 	.short	0x002c


	//----- nvinfo : EIATTR_CBANK_PARAM_SIZE
	.align		4
.L_265:
        /*0018*/ 	.byte	0x03, 0x19
        /*001a*/ 	.short	0x002c


	//----- nvinfo : EIATTR_KPARAM_INFO
	.align		4
        /*001c*/ 	.byte	0x04, 0x17
        /*001e*/ 	.short	(.L_267 - .L_266)
.L_266:
        /*0020*/ 	.word	0x00000000
        /*0024*/ 	.short	0x0006
        /*0026*/ 	.short	0x0028
        /*0028*/ 	.byte	0x00, 0xf0, 0x11, 0x00


	//----- nvinfo : EIATTR_KPARAM_INFO
	.align		4
.L_267:
        /*002c*/ 	.byte	0x04, 0x17
        /*002e*/ 	.short	(.L_269 - .L_268)
.L_268:
        /*0030*/ 	.word	0x00000000
        /*0034*/ 	.short	0x0005
        /*0036*/ 	.short	0x0024
        /*0038*/ 	.byte	0x00, 0xf0, 0x11, 0x00


	//----- nvinfo : EIATTR_KPARAM_INFO
	.align		4
.L_269:
        /*003c*/ 	.byte	0x04, 0x17
        /*003e*/ 	.short	(.L_271 - .L_270)
.L_270:
        /*0040*/ 	.word	0x00000000
        /*0044*/ 	.short	0x0004
        /*0046*/ 	.short	0x0020
        /*0048*/ 	.byte	0x00, 0xf0, 0x11, 0x00


	//----- nvinfo : EIATTR_KPARAM_INFO
	.align		4
.L_271:
        /*004c*/ 	.byte	0x04, 0x17
        /*004e*/ 	.short	(.L_273 - .L_272)
.L_272:
        /*0050*/ 	.word	0x00000000
        /*0054*/ 	.short	0x0003
        /*0056*/ 	.short	0x0018
        /*0058*/ 	.byte	0x00, 0xf0, 0x21, 0x00


	//----- nvinfo : EIATTR_KPARAM_INFO
	.align		4
.L_273:
        /*005c*/ 	.byte	0x04, 0x17
        /*005e*/ 	.short	(.L_275 - .L_274)
.L_274:
        /*0060*/ 	.word	0x00000000
        /*0064*/ 	.short	0x0002
        /*0066*/ 	.short	0x0010
        /*0068*/ 	.byte	0x00, 0xf0, 0x21, 0x00


	//----- nvinfo : EIATTR_KPARAM_INFO
	.align		4
.L_275:
        /*006c*/ 	.byte	0x04, 0x17
        /*006e*/ 	.short	(.L_277 - .L_276)
.L_276:
        /*0070*/ 	.word	0x00000000
        /*0074*/ 	.short	0x0001
        /*0076*/ 	.short	0x0008
        /*0078*/ 	.byte	0x00, 0xf0, 0x21, 0x00


	//----- nvinfo : EIATTR_KPARAM_INFO
	.align		4
.L_277:
        /*007c*/ 	.byte	0x04, 0x17
        /*007e*/ 	.short	(.L_279 - .L_278)
.L_278:
        /*0080*/ 	.word	0x00000000
        /*0084*/ 	.short	0x0000
        /*0086*/ 	.short	0x0000
        /*0088*/ 	.byte	0x00, 0xf0, 0x21, 0x00


	//----- nvinfo : EIATTR_MAXREG_COUNT
	.align		4
.L_279:
        /*008c*/ 	.byte	0x03, 0x1b
        /*008e*/ 	.short	0x00ff


	//----- nvinfo : EIATTR_NUM_BARRIERS
	.align		4
        /*0090*/ 	.byte	0x02, 0x4c
        /*0092*/ 	.byte	0x01
	.zero		1


	//----- nvinfo : EIATTR_EXTERNS
	.align		4
        /*0094*/ 	.byte	0x04, 0x0f
        /*0096*/ 	.short	(.L_281 - .L_280)


	//   ....[0]....
	.align		4
.L_280:
        /*0098*/ 	.word	index@(__assertfail)


	//----- nvinfo : EIATTR_MERCURY_ISA_VERSION
	.align		4
.L_281:
        /*009c*/ 	.byte	0x03, 0x5f
        /*009e*/ 	.short	0x0000


	//----- nvinfo : EIATTR_SYSCALL_OFFSETS
	.align		4
        /*00a0*/ 	.byte	0x04, 0x46
        /*00a2*/ 	.short	(.L_283 - .L_282)


	//   ....[0]....
.L_282:
        /*00a4*/ 	.word	0x00000270


	//----- nvinfo : EIATTR_EXIT_INSTR_OFFSETS
	.align		4
.L_283:
        /*00a8*/ 	.byte	0x04, 0x1c
        /*00aa*/ 	.short	(.L_285 - .L_284)


	//   ....[0]....
.L_284:
        /*00ac*/ 	.word	0x00000bf0


	//   ....[1]....
        /*00b0*/ 	.word	0x00000e80


	//   ....[2]....
        /*00b4*/ 	.word	0x000010f0


	//   ....[3]....
        /*00b8*/ 	.word	0x00001360


	//   ....[4]....
        /*00bc*/ 	.word	0x000015b0


	//----- nvinfo : EIATTR_CTAIDZ_USED
	.align		4
.L_285:
        /*00c0*/ 	.byte	0x01, 0x04
	.zero		2


	//----- nvinfo : EIATTR_CRS_STACK_SIZE
	.align		4
        /*00c4*/ 	.byte	0x04, 0x1e
        /*00c6*/ 	.short	(.L_287 - .L_286)
.L_286:
        /*00c8*/ 	.word	0x00000000
.L_287:


//--------------------- .nv.info._ZN17fastertransformer29disentangled_attention_kernelI6__halfLi64ELi4EEEvPT_S3_PKS2_S5_iii --------------------------
	.section	.nv.info._ZN17fastertransformer29disentangled_attention_kernelI6__halfLi64ELi4EEEvPT_S3_PKS2_S5_iii,"",@"SHT_CUDA_INFO"
	.sectionflags	@""
	.align	4


	//----- nvinfo : EIATTR_CUDA_API_VERSION
	.align		4
        /*0000*/ 	.byte	0x04, 0x37
        /*0002*/ 	.short	(.L_289 - .L_288)
.L_288:
        /*0004*/ 	.word	0x00000082


	//----- nvinfo : EIATTR_SW2861232_WAR
	.align		4
.L_289:
        /*0008*/ 	.byte	0x01, 0x35
	.zero		2


	//----- nvinfo : EIATTR_PARAM_CBANK
	.align		4
        /*000c*/ 	.byte	0x04, 0x0a
        /*000e*/ 	.short	(.L_291 - .L_290)
	.align		4
.L_290:
        /*0010*/ 	.word	index@(.nv.constant0._ZN17fastertransformer29disentangled_attention_kernelI6__halfLi64ELi4EEEvPT_S3_PKS2_S5_iii)
        /*0014*/ 	.short	0x0160
        /*0016*/ 	.short	0x002c


	//----- nvinfo : EIATTR_CBANK_PARAM_SIZE
	.align		4
.L_291:
        /*0018*/ 	.byte	0x03, 0x19
        /*001a*/ 	.short	0x002c


	//----- nvinfo : EIATTR_KPARAM_INFO
	.align		4
        /*001c*/ 	.byte	0x04, 0x17
        /*001e*/ 	.short	(.L_293 - .L_292)
.L_292:
        /*0020*/ 	.word	0x00000000
        /*0024*/ 	.short	0x0006
        /*0026*/ 	.short	0x0028
        /*0028*/ 	.byte	0x00, 0xf0, 0x11, 0x00


	//----- nvinfo : EIATTR_KPARAM_INFO
	.align		4
.L_293:
        /*002c*/ 	.byte	0x04, 0x17
        /*002e*/ 	.short	(.L_295 - .L_294)
.L_294:
        /*0030*/ 	.word	0x00000000
        /*0034*/ 	.short	0x0005
        /*0036*/ 	.short	0x0024
        /*0038*/ 	.byte	0x00, 0xf0, 0x11, 0x00


	//----- nvinfo : EIATTR_KPARAM_INFO
	.align		4
.L_295:
        /*003c*/ 	.byte	0x04, 0x17
        /*003e*/ 	.short	(.L_297 - .L_296)
.L_296:
        /*0040*/ 	.word	0x00000000
        /*0044*/ 	.short	0x0004
        /*0046*/ 	.short	0x0020
        /*0048*/ 	.byte	0x00, 0xf0, 0x11, 0x00


	//----- nvinfo : EIATTR_KPARAM_INFO
	.align		4
.L_297:
        /*004c*/ 	.byte	0x04, 0x17
        /*004e*/ 	.short	(.L_299 - .L_298)
.L_298:
        /*0050*/ 	.word	0x00000000
        /*0054*/ 	.short	0x0003
        /*0056*/ 	.short	0x0018
        /*0058*/ 	.byte	0x00, 0xf0, 0x21, 0x00


	//----- nvinfo : EIATTR_KPARAM_INFO
	.align		4
.L_299:
        /*005c*/ 	.byte	0x04, 0x17
        /*005e*/ 	.short	(.L_301 - .L_300)
.L_300:
        /*0060*/ 	.word	0x00000000
        /*0064*/ 	.short	0x0002
        /*0066*/ 	.short	0x0010
        /*0068*/ 	.byte	0x00, 0xf0, 0x21, 0x00


	//----- nvinfo : EIATTR_KPARAM_INFO
	.align		4
.L_301:
        /*006c*/ 	.byte	0x04, 0x17
        /*006e*/ 	.short	(.L_303 - .L_302)
.L_302:
        /*0070*/ 	.word	0x00000000
        /*0074*/ 	.short	0x0001
        /*0076*/ 	.short	0x0008
        /*0078*/ 	.byte	0x00, 0xf0, 0x21, 0x00


	//----- nvinfo : EIATTR_KPARAM_INFO
	.align		4
.L_303:
        /*007c*/ 	.byte	0x04, 0x17
        /*007e*/ 	.short	(.L_305 - .L_304)
.L_304:
        /*0080*/ 	.word	0x00000000
        /*0084*/ 	.short	0x0000
        /*0086*/ 	.short	0x0000
        /*0088*/ 	.byte	0x00, 0xf0, 0x21, 0x00


	//----- nvinfo : EIATTR_MAXREG_COUNT
	.align		4
.L_305:
        /*008c*/ 	.byte	0x03, 0x1b
        /*008e*/ 	.short	0x00ff


	//----- nvinfo : EIATTR_NUM_BARRIERS
	.align		4
        /*0090*/ 	.byte	0x02, 0x4c
        /*0092*/ 	.byte	0x01
	.zero		1


	//----- nvinfo : EIATTR_EXTERNS
	.align		4
        /*0094*/ 	.byte	0x04, 0x0f
        /*0096*/ 	.short	(.L_307 - .L_306)


	//   ....[0]....
	.align		4
.L_306:
        /*0098*/ 	.word	index@(__assertfail)


	//----- nvinfo : EIATTR_MERCURY_ISA_VERSION
	.align		4
.L_307:
        /*009c*/ 	.byte	0x03, 0x5f
        /*009e*/ 	.short	0x0000


	//----- nvinfo : EIATTR_SYSCALL_OFFSETS
	.align		4
        /*00a0*/ 	.byte	0x04, 0x46
        /*00a2*/ 	.short	(.L_309 - .L_308)


	//   ....[0]....
.L_308:
        /*00a4*/ 	.word	0x00000270


	//----- nvinfo : EIATTR_EXIT_INSTR_OFFSETS
	.align		4
.L_309:
        /*00a8*/ 	.byte	0x04, 0x1c
        /*00aa*/ 	.short	(.L_311 - .L_310)


	//   ....[0]....
.L_310:
        /*00ac*/ 	.word	0x00002190


	//   ....[1]....
        /*00b0*/ 	.word	0x00002410


	//   ....[2]....
        /*00b4*/ 	.word	0x000026a0


	//   ....[3]....
        /*00b8*/ 	.word	0x00002910


	//   ....[4]....
        /*00bc*/ 	.word	0x00002b80


	//   ....[5]....
        /*00c0*/ 	.word	0x00002df0


	//   ....[6]....
        /*00c4*/ 	.word	0x00003060


	//   ....[7]....
        /*00c8*/ 	.word	0x000032d0


	//   ....[8]....
        /*00cc*/ 	.word	0x00003540


	//   ....[9]....
        /*00d0*/ 	.word	0x000037b0


	//   ....[10]....
        /*00d4*/ 	.word	0x00003a20


	//   ....[11]....
        /*00d8*/ 	.word	0x00003c90


	//   ....[12]....
        /*00dc*/ 	.word	0x00003f00


	//   ....[13]....
        /*00e0*/ 	.word	0x00004170


	//   ....[14]....
        /*00e4*/ 	.word	0x000043e0


	//   ....[15]....
        /*00e8*/ 	.word	0x00004650


	//   ....[16]....
        /*00ec*/ 	.word	0x000048a0


	//----- nvinfo : EIATTR_CTAIDZ_USED
	.align		4
.L_311:
        /*00f0*/ 	.byte	0x01, 0x04
	.zero		2


	//----- nvinfo : EIATTR_CRS_STACK_SIZE
	.align		4
        /*00f4*/ 	.byte	0x04, 0x1e
        /*00f6*/ 	.short	(.L_313 - .L_312)
.L_312:
        /*00f8*/ 	.word	0x00000000
.L_313:


//--------------------- .nv.info._ZN17fastertransformer29disentangled_attention_kernelI6__halfLi32ELi8EEEvPT_S3_PKS2_S5_iii --------------------------
	.section	.nv.info._ZN17fastertransformer29disentangled_attention_kernelI6__halfLi32ELi8EEEvPT_S3_PKS2_S5_iii,"",@"SHT_CUDA_INFO"
	.sectionflags	@""
	.align	4


	//----- nvinfo : EIATTR_CUDA_API_VERSION
	.align		4
        /*0000*/ 	.byte	0x04, 0x37
        /*0002*/ 	.short	(.L_315 - .L_314)
.L_314:
        /*0004*/ 	.word	0x00000082


	//----- nvinfo : EIATTR_SW2861232_WAR
	.align		4
.L_315:
        /*0008*/ 	.byte	0x01, 0x35
	.zero		2


	//----- nvinfo : EIATTR_PARAM_CBANK
	.align		4
        /*000c*/ 	.byte	0x04, 0x0a
        /*000e*/ 	.short	(.L_317 - .L_316)
	.align		4
.L_316:
        /*0010*/ 	.word	index@(.nv.constant0._ZN17fastertransformer29disentangled_attention_kernelI6__halfLi32ELi8EEEvPT_S3_PKS2_S5_iii)
        /*0014*/ 	.short	0x0160
        /*0016*/ 	.short	0x002c


	//----- nvinfo : EIATTR_CBANK_PARAM_SIZE
	.align		4
.L_317:
        /*0018*/ 	.byte	0x03, 0x19
        /*001a*/ 	.short	0x002c


	//----- nvinfo : EIATTR_KPARAM_INFO
	.align		4
        /*001c*/ 	.byte	0x04, 0x17
        /*001e*/ 	.short	(.L_319 - .L_318)
.L_318:
        /*0020*/ 	.word	0x00000000
        /*0024*/ 	.short	0x0006
        /*0026*/ 	.short	0x0028
        /*0028*/ 	.byte	0x00, 0xf0, 0x11, 0x00


	//----- nvinfo : EIATTR_KPARAM_INFO
	.align		4
.L_319:
        /*002c*/ 	.byte	0x04, 0x17
        /*002e*/ 	.short	(.L_321 - .L_320)
.L_320:
        /*0030*/ 	.word	0x00000000
        /*0034*/ 	.short	0x0005
        /*0036*/ 	.short	0x0024
        /*0038*/ 	.byte	0x00, 0xf0, 0x11, 0x00


	//----- nvinfo : EIATTR_KPARAM_INFO
	.align		4
.L_321:
        /*003c*/ 	.byte	0x04, 0x17
        /*003e*/ 	.short	(.L_323 - .L_322)
.L_322:
        /*0040*/ 	.word	0x00000000
        /*0044*/ 	.short	0x0004
        /*0046*/ 	.short	0x0020
        /*0048*/ 	.byte	0x00, 0xf0, 0x11, 0x00


	//----- nvinfo : EIATTR_KPARAM_INFO
	.align		4
.L_323:
        /*004c*/ 	.byte	0x04, 0x17
        /*004e*/ 	.short	(.L_325 - .L_324)
.L_324:
        /*0050*/ 	.word	0x00000000
        /*0054*/ 	.short	0x0003
        /*0056*/ 	.short	0x0018
        /*0058*/ 	.byte	0x00, 0xf0, 0x21, 0x00


	//----- nvinfo : EIATTR_KPARAM_INFO
	.align		4
.L_325:
        /*005c*/ 	.byte	0x04, 0x17
        /*005e*/ 	.short	(.L_327 - .L_326)
.L_326:
        /*0060*/ 	.word	0x00000000
        /*0064*/ 	.short	0x0002
        /*0066*/ 	.short	0x0010
        /*0068*/ 	.byte	0x00, 0xf0, 0x21, 0x00


	//----- nvinfo : EIATTR_KPARAM_INFO
	.align		4
.L_327:
        /*006c*/ 	.byte	0x04, 0x17
        /*006e*/ 	.short	(.L_329 - .L_328)
.L_328:
        /*0070*/ 	.word	0x00000000
        /*0074*/ 	.short	0x0001
        /*0076*/ 	.short	0x0008
        /*0078*/ 	.byte	0x00, 0xf0, 0x21, 0x00


	//----- nvinfo : EIATTR_KPARAM_INFO
	.align		4
.L_329:
        /*007c*/ 	.byte	0x04, 0x17
        /*007e*/ 	.short	(.L_331 - .L_330)
.L_330:
        /*0080*/ 	.word	0x00000000
        /*0084*/ 	.short	0x0000
        /*0086*/ 	.short	0x0000
        /*0088*/ 	.byte	0x00, 0xf0, 0x21, 0x00


	//----- nvinfo : EIATTR_MAXREG_COUNT
	.align		4
.L_331:
        /*008c*/ 	.byte	0x03, 0x1b
        /*008e*/ 	.short	0x00ff


	//----- nvinfo : EIATTR_NUM_BARRIERS
	.align		4
        /*0090*/ 	.byte	0x02, 0x4c
        /*0092*/ 	.byte	0x01
	.zero		1


	//----- nvinfo : EIATTR_EXTERNS
	.align		4
        /*0094*/ 	.byte	0x04, 0x0f
        /*0096*/ 	.short	(.L_333 - .L_332)


	//   ....[0]....
	.align		4
.L_332:
        /*0098*/ 	.word	index@(__assertfail)


	//----- nvinfo : EIATTR_MERCURY_ISA_VERSION
	.align		4
.L_333:
        /*009c*/ 	.byte	0x03, 0x5f
        /*009e*/ 	.short	0x0000


	//----- nvinfo : EIATTR_SYSCALL_OFFSETS
	.align		4
        /*00a0*/ 	.byte	0x04, 0x46
        /*00a2*/ 	.short	(.L_335 - .L_334)


	//   ....[0]....
.L_334:
        /*00a4*/ 	.word	0x00000270


	//----- nvinfo : EIATTR_EXIT_INSTR_OFFSETS
	.align		4
.L_335:
        /*00a8*/ 	.byte	0x04, 0x1c
        /*00aa*/ 	.short	(.L_337 - .L_336)


	//   ....[0]....
.L_336:
        /*00ac*/ 	.word	0x00000bd0


	//   ....[1]....
        /*00b0*/ 	.word	0x00000e50


	//   ....[2]....
        /*00b4*/ 	.word	0x000010e0


	//   ....[3]....
        /*00b8*/ 	.word	0x00001340


	//   ....[4]....
        /*00bc*/ 	.word	0x00001580


	//----- nvinfo : EIATTR_CTAIDZ_USED
	.align		4
.L_337:
        /*00c0*/ 	.byte	0x01, 0x04
	.zero		2


	//----- nvinfo : EIATTR_CRS_STACK_SIZE
	.align		4
        /*00c4*/ 	.byte	0x04, 0x1e
        /*00c6*/ 	.short	(.L_339 - .L_338)
.L_338:
        /*00c8*/ 	.word	0x00000000
.L_339:


//--------------------- .nv.info._ZN17fastertransformer29disentangled_attention_kernelIfLi64ELi4EEEvPT_S2_PKS1_S4_iii --------------------------
	.section	.nv.info._ZN17fastertransformer29disentangled_attention_kernelIfLi64ELi4EEEvPT_S2_PKS1_S4_iii,"",@"SHT_CUDA_INFO"
	.sectionflags	@""
	.align	4


	//----- nvinfo : EIATTR_CUDA_API_VERSION
	.align		4
        /*0000*/ 	.byte	0x04, 0x37
        /*0002*/ 	.short	(.L_341 - .L_340)
.L_340:
        /*0004*/ 	.word	0x00000082


	//----- nvinfo : EIATTR_SW2861232_WAR
	.align		4
.L_341:
        /*0008*/ 	.byte	0x01, 0x35
	.zero		2


	//----- nvinfo : EIATTR_PARAM_CBANK
	.align		4
        /*000c*/ 	.byte	0x04, 0x0a
        /*000e*/ 	.short	(.L_343 - .L_342)
	.align		4
.L_342:
        /*0010*/ 	.word	index@(.nv.constant0._ZN17fastertransformer29disentangled_attention_kernelIfLi64ELi4EEEvPT_S2_PKS1_S4_iii)
        /*0014*/ 	.short	0x0160
        /*0016*/ 	.short	0x002c


	//----- nvinfo : EIATTR_CBANK_PARAM_SIZE
	.align		4
.L_343:
        /*0018*/ 	.byte	0x03, 0x19
        /*001a*/ 	.short	0x002c


	//----- nvinfo : EIATTR_KPARAM_INFO
	.align		4
        /*001c*/ 	.byte	0x04, 0x17
        /*001e*/ 	.short	(.L_345 - .L_344)
.L_344:
        /*0020*/ 	.word	0x00000000
        /*0024*/ 	.short	0x0006
        /*0026*/ 	.short	0x0028
        /*0028*/ 	.byte	0x00, 0xf0, 0x11, 0x00


	//----- nvinfo : EIATTR_KPARAM_INFO
	.align		4
.L_345:
        /*002c*/ 	.byte	0x04, 0x17
        /*002e*/ 	.short	(.L_347 - .L_346)
.L_346:
        /*0030*/ 	.word	0x00000000
        /*0034*/ 	.short	0x0005
        /*0036*/ 	.short	0x0024
        /*0038*/ 	.byte	0x00, 0xf0, 0x11, 0x00


	//----- nvinfo : EIATTR_KPARAM_INFO
	.align		4
.L_347:
        /*003c*/ 	.byte	0x04, 0x17
        /*003e*/ 	.short	(.L_349 - .L_348)
.L_348:
        /*0040*/ 	.word	0x00000000
        /*0044*/ 	.short	0x0004
        /*0046*/ 	.short	0x0020
        /*0048*/ 	.byte	0x00, 0xf0, 0x11, 0x00


	//----- nvinfo : EIATTR_KPARAM_INFO
	.align		4
.L_349:
        /*004c*/ 	.byte	0x04, 0x17
        /*004e*/ 	.short	(.L_351 - .L_350)
.L_350:
        /*0050*/ 	.word	0x00000000
        /*0054*/ 	.short	0x0003
        /*0056*/ 	.short	0x0018
        /*0058*/ 	.byte	0x00, 0xf0, 0x21, 0x00


	//----- nvinfo : EIATTR_KPARAM_INFO
	.align		4
.L_351:
        /*005c*/ 	.byte	0x04, 0x17
        /*005e*/ 	.short	(.L_353 - .L_352)
.L_352:
        /*0060*/ 	.word	0x00000000
        /*0064*/ 	.short	0x0002
        /*0066*/ 	.short	0x0010
        /*0068*/ 	.byte	0x00, 0xf0, 0x21, 0x00


	//----- nvinfo : EIATTR_KPARAM_INFO
	.align		4
.L_353:
        /*006c*/ 	.byte	0x04, 0x17
        /*006e*/ 	.short	(.L_355 - .L_354)
.L_354:
        /*0070*/ 	.word	0x00000000
        /*0074*/ 	.short	0x0001
        /*0076*/ 	.short	0x0008
        /*0078*/ 	.byte	0x00, 0xf0, 0x21, 0x00


	//----- nvinfo : EIATTR_KPARAM_INFO
	.align		4
.L_355:
        /*007c*/ 	.byte	0x04, 0x17
        /*007e*/ 	.short	(.L_357 - .L_356)
.L_356:
        /*0080*/ 	.word	0x00000000
        /*0084*/ 	.short	0x0000
        /*0086*/ 	.short	0x0000
        /*0088*/ 	.byte	0x00, 0xf0, 0x21, 0x00


	//----- nvinfo : EIATTR_MAXREG_COUNT
	.align		4
.L_357:
        /*008c*/ 	.byte	0x03, 0x1b
        /*008e*/ 	.short	0x00ff


	//----- nvinfo : EIATTR_NUM_BARRIERS
	.align		4
        /*0090*/ 	.byte	0x02, 0x4c
        /*0092*/ 	.byte	0x01
	.zero		1


	//----- nvinfo : EIATTR_EXTERNS
	.align		4
        /*0094*/ 	.byte	0x04, 0x0f
        /*0096*/ 	.short	(.L_359 - .L_358)


	//   ....[0]....
	.align		4
.L_358:
        /*0098*/ 	.word	index@(__assertfail)


	//----- nvinfo : EIATTR_MERCURY_ISA_VERSION
	.align		4
.L_359:
        /*009c*/ 	.byte	0x03, 0x5f
        /*009e*/ 	.short	0x0000


	//----- nvinfo : EIATTR_SYSCALL_OFFSETS
	.align		4
        /*00a0*/ 	.byte	0x04, 0x46
        /*00a2*/ 	.short	(.L_361 - .L_360)


	//   ....[0]....
.L_360:
        /*00a4*/ 	.word	0x00000270


	//----- nvinfo : EIATTR_EXIT_INSTR_OFFSETS
	.align		4
.L_361:
        /*00a8*/ 	.byte	0x04, 0x1c
        /*00aa*/ 	.short	(.L_363 - .L_362)


	//   ....[0]....
.L_362:
        /*00ac*/ 	.word	0x00002180


	//   ....[1]....
        /*00b0*/ 	.word	0x000023f0


	//   ....[2]....
        /*00b4*/ 	.word	0x00002680


	//   ....[3]....
        /*00b8*/ 	.word	0x000028f0


	//   ....[4]....
        /*00bc*/ 	.word	0x00002b60


	//   ....[5]....
        /*00c0*/ 	.word	0x00002dd0


	//   ....[6]....
        /*00c4*/ 	.word	0x00003040


	//   ....[7]....
        /*00c8*/ 	.word	0x000032b0


	//   ....[8]....
        /*00cc*/ 	.word	0x00003520


	//   ....[9]....
        /*00d0*/ 	.word	0x00003790


	//   ....[10]....
        /*00d4*/ 	.word	0x00003a00


	//   ....[11]....
        /*00d8*/ 	.word	0x00003c70


	//   ....[12]....
        /*00dc*/ 	.word	0x00003ee0


	//   ....[13]....
        /*00e0*/ 	.word	0x00004150


	//   ....[14]....
        /*00e4*/ 	.word	0x000043c0


	//   ....[15]....
        /*00e8*/ 	.word	0x00004630


	//   ....[16]....
        /*00ec*/ 	.word	0x00004880


	//----- nvinfo : EIATTR_CTAIDZ_USED
	.align		4
.L_363:
        /*00f0*/ 	.byte	0x01, 0x04
	.zero		2


	//----- nvinfo : EIATTR_CRS_STACK_SIZE
	.align		4
        /*00f4*/ 	.byte	0x04, 0x1e
        /*00f6*/ 	.short	(.L_365 - .L_364)
.L_364:
        /*00f8*/ 	.word	0x00000000
.L_365:


//--------------------- .nv.info._ZN17fastertransformer29disentangled_attention_kernelIfLi32ELi8EEEvPT_S2_PKS1_S4_iii --------------------------
	.section	.nv.info._ZN17fastertransformer29disentangled_attention_kernelIfLi32ELi8EEEvPT_S2_PKS1_S4_iii,"",@"SHT_CUDA_INFO"
	.sectionflags	@""
	.align	4


	//----- nvinfo : EIATTR_CUDA_API_VERSION
	.align		4
        /*0000*/ 	.byte	0x04, 0x37
        /*0002*/ 	.short	(.L_367 - .L_366)
.L_366:
        /*0004*/ 	.word	0x00000082


	//----- nvinfo : EIATTR_SW2861232_WAR
	.align		4
.L_367:
        /*0008*/ 	.byte	0x01, 0x35
	.zero		2


	//----- nvinfo : EIATTR_PARAM_CBANK
	.align		4
        /*000c*/ 	.byte	0x04, 0x0a
        /*000e*/ 	.short	(.L_369 - .L_368)
	.align		4
.L_368:
        /*0010*/ 	.word	index@(.nv.constant0._ZN17fastertransformer29disentangled_attention_kernelIfLi32ELi8EEEvPT_S2_PKS1_S4_iii)
        /*0014*/ 	.short	0x0160
        /*0016*/ 	.short	0x002c


	//----- nvinfo : EIATTR_CBANK_PARAM_SIZE
	.align		4
.L_369:
        /*0018*/ 	.byte	0x03, 0x19
        /*001a*/ 	.short	0x002c


	//----- nvinfo : EIATTR_KPARAM_INFO
	.align		4
        /*001c*/ 	.byte	0x04, 0x17
        /*001e*/ 	.short	(.L_371 - .L_370)
.L_370:
        /*0020*/ 	.word	0x00000000
        /*0024*/ 	.short	0x0006
        /*0026*/ 	.short	0x0028
        /*0028*/ 	.byte	0x00, 0xf0, 0x11, 0x00


	//----- nvinfo : EIATTR_KPARAM_INFO
	.align		4
.L_371:
        /*002c*/ 	.byte	0x04, 0x17
        /*002e*/ 	.short	(.L_373 - .L_372)
.L_372:
        /*0030*/ 	.word	0x00000000
        /*0034*/ 	.short	0x0005
        /*0036*/ 	.short	0x0024
        /*0038*/ 	.byte	0x00, 0xf0, 0x11, 0x00


	//----- nvinfo : EIATTR_KPARAM_INFO
	.align		4
.L_373:
        /*003c*/ 	.byte	0x04, 0x17
        /*003e*/ 	.short	(.L_375 - .L_374)
.L_374:
        /*0040*/ 	.word	0x00000000
        /*0044*/ 	.short	0x0004
        /*0046*/ 	.short	0x0020
        /*0048*/ 	.byte	0x00, 0xf0, 0x11, 0x00


	//----- nvinfo : EIATTR_KPARAM_INFO
	.align		4
.L_375:
        /*004c*/ 	.byte	0x04, 0x17
        /*004e*/ 	.short	(.L_377 - .L_376)
.L_376:
        /*0050*/ 	.word	0x00000000
        /*0054*/ 	.short	0x0003
        /*0056*/ 	.short	0x0018
        /*0058*/ 	.byte	0x00, 0xf0, 0x21, 0x00


	//----- nvinfo : EIATTR_KPARAM_INFO
	.align		4
.L_377:
        /*005c*/ 	.byte	0x04, 0x17
        /*005e*/ 	.short	(.L_379 - .L_378)
.L_378:
        /*0060*/ 	.word	0x00000000
        /*0064*/ 	.short	0x0002
        /*0066*/ 	.short	0x0010
        /*0068*/ 	.byte	0x00, 0xf0, 0x21, 0x00


	//----- nvinfo : EIATTR_KPARAM_INFO
	.align		4
.L_379:
        /*006c*/ 	.byte	0x04, 0x17
        /*006e*/ 	.short	(.L_381 - .L_380)
.L_380:
        /*0070*/ 	.word	0x00000000
        /*0074*/ 	.short	0x0001
        /*0076*/ 	.short	0x0008
        /*0078*/ 	.byte	0x00, 0xf0, 0x21, 0x00


	//----- nvinfo : EIATTR_KPARAM_INFO
	.align		4
.L_381:
        /*007c*/ 	.byte	0x04, 0x17
        /*007e*/ 	.short	(.L_383 - .L_382)
.L_382:
        /*0080*/ 	.word	0x00000000
        /*0084*/ 	.short	0x0000
        /*0086*/ 	.short	0x0000
        /*0088*/ 	.byte	0x00, 0xf0, 0x21, 0x00


	//----- nvinfo : EIATTR_MAXREG_COUNT
	.align		4
.L_383:
        /*008c*/ 	.byte	0x03, 0x1b
        /*008e*/ 	.short	0x00ff


	//----- nvinfo : EIATTR_NUM_BARRIERS
	.align		4
        /*0090*/ 	.byte	0x02, 0x4c
        /*0092*/ 	.byte	0x01
	.zero		1


	//----- nvinfo : EIATTR_EXTERNS
	.align		4
        /*0094*/ 	.byte	0x04, 0x0f
        /*0096*/ 	.short	(.L_385 - .L_384)


	//   ....[0]....
	.align		4
.L_384:
        /*0098*/ 	.word	index@(__assertfail)


	//----- nvinfo : EIATTR_MERCURY_ISA_VERSION
	.align		4
.L_385:
        /*009c*/ 	.byte	0x03, 0x5f
        /*009e*/ 	.short	0x0000


	//----- nvinfo : EIATTR_SYSCALL_OFFSETS
	.align		4
        /*00a0*/ 	.byte	0x04, 0x46
        /*00a2*/ 	.short	(.L_387 - .L_386)


	//   ....[0]....
.L_386:
        /*00a4*/ 	.word	0x00000270


	//----- nvinfo : EIATTR_EXIT_INSTR_OFFSETS
	.align		4
.L_387:
        /*00a8*/ 	.byte	0x04, 0x1c
        /*00aa*/ 	.short	(.L_389 - .L_388)


	//   ....[0]....
.L_388:
        /*00ac*/ 	.word	0x00000bc0


	//   ....[1]....
        /*00b0*/ 	.word	0x00000e30


	//   ....[2]....
        /*00b4*/ 	.word	0x000010c0


	//   ....[3]....
        /*00b8*/ 	.word	0x00001320


	//   ....[4]....
        /*00bc*/ 	.word	0x00001560


	//----- nvinfo : EIATTR_CTAIDZ_USED
	.align		4
.L_389:
        /*00c0*/ 	.byte	0x01, 0x04
	.zero		2


	//----- nvinfo : EIATTR_CRS_STACK_SIZE
	.align		4
        /*00c4*/ 	.byte	0x04, 0x1e
        /*00c6*/ 	.short	(.L_391 - .L_390)
.L_390:
        /*00c8*/ 	.word	0x00000000
.L_391:


//--------------------- .nv.callgraph             --------------------------
	.section	.nv.callgraph,"",@"SHT_CUDA_CALLGRAPH"
	.align	4
	.sectionentsize	8
	.align		4
        /*0000*/ 	.word	0x00000000
	.align		4
        /*0004*/ 	.word	0xffffffff
	.align		4
        /*0008*/ 	.word	index@(_ZN17fastertransformer29disentangled_attention_kernelIaLi64ELi4EEEvPT_S2_PKS1_S4_iii)
	.align		4
        /*000c*/ 	.word	index@(__assertfail)
	.align		4
        /*0010*/ 	.word	index@(_ZN17fastertransformer29disentangled_attention_kernelIaLi32ELi8EEEvPT_S2_PKS1_S4_iii)
	.align		4
        /*0014*/ 	.word	index@(__assertfail)
	.align		4
        /*0018*/ 	.word	index@(_ZN17fastertransformer29disentangled_attention_kernelI6__halfLi64ELi4EEEvPT_S3_PKS2_S5_iii)
	.align		4
        /*001c*/ 	.word	index@(__assertfail)
	.align		4
        /*0020*/ 	.word	index@(_ZN17fastertransformer29disentangled_attention_kernelI6__halfLi32ELi8EEEvPT_S3_PKS2_S5_iii)
	.align		4
        /*0024*/ 	.word	index@(__assertfail)
	.align		4
        /*0028*/ 	.word	index@(_ZN17fastertransformer29disentangled_attention_kernelIfLi64ELi4EEEvPT_S2_PKS1_S4_iii)
	.align		4
        /*002c*/ 	.word	index@(__assertfail)
	.align		4
        /*0030*/ 	.word	index@(_ZN17fastertransformer29disentangled_attention_kernelIfLi32ELi8EEEvPT_S2_PKS1_S4_iii)
	.align		4
        /*0034*/ 	.word	index@(__assertfail)
	.align		4
        /*0038*/ 	.word	0x00000000
	.align		4
        /*003c*/ 	.word	0xfffffffe
	.align		4
        /*0040*/ 	.word	0x00000000
	.align		4
        /*0044*/ 	.word	0xfffffffd
	.align		4
        /*0048*/ 	.word	0x00000000
	.align		4
        /*004c*/ 	.word	0xfffffffc


//--------------------- .nv.rel.action            --------------------------
	.section	.nv.rel.action,"",@"SHT_CUDA_RELOCINFO"
	.align	8
	.sectionentsize	8
        /*0000*/ 	.byte	0x73, 0x00, 0x00, 0x00, 0x00, 0x00, 0x00, 0x00, 0x00, 0x00, 0x00, 0x11, 0x25, 0x00, 0x05, 0x36


//--------------------- .nv.constant4             --------------------------
	.section	.nv.constant4,"a",@progbits
	.align	8
	.align		8
.nv.constant4:
        /*0000*/ 	.dword	__unnamed_1
	.align		8
        /*0008*/ 	.dword	__unnamed_2
	.align		8
        /*0010*/ 	.dword	__unnamed_3
	.align		8
        /*0018*/ 	.dword	__unnamed_4
	.align		8
        /*0020*/ 	.dword	__unnamed_5
	.align		8
        /*0028*/ 	.dword	__unnamed_6
	.align		8
        /*0030*/ 	.dword	$str
	.align		8
        /*0038*/ 	.dword	$str$1
	.align		8
        /*0040*/ 	.dword	__assertfail


//--------------------- .nv.constant0._ZN17fastertransformer17QKTransposeRepeatI6__halfEEvPT_S3_PKS2_S5_iiii --------------------------
	.section	.nv.constant0._ZN17fastertransformer17QKTransposeRepeatI6__halfEEvPT_S3_PKS2_S5_iiii,"a",@progbits
	.sectionflags	@""
	.align	4
.nv.constant0._ZN17fastertransformer17QKTransposeRepeatI6__halfEEvPT_S3_PKS2_S5_iiii:
	.zero		400


//--------------------- .nv.constant0._ZN17fastertransformer24addQKBiasTransposeRepeatI6__halfEEvPT_S3_PKS2_S5_S5_S5_iiii --------------------------
	.section	.nv.constant0._ZN17fastertransformer24addQKBiasTransposeRepeatI6__halfEEvPT_S3_PKS2_S5_S5_S5_iiii,"a",@progbits
	.sectionflags	@""
	.align	4
.nv.constant0._ZN17fastertransformer24addQKBiasTransposeRepeatI6__halfEEvPT_S3_PKS2_S5_S5_S5_iiii:
	.zero		416


//--------------------- .nv.constant0._ZN17fastertransformer17QKTransposeRepeatI7__half2EEvPT_S3_PKS2_S5_iiii --------------------------
	.section	.nv.constant0._ZN17fastertransformer17QKTransposeRepeatI7__half2EEvPT_S3_PKS2_S5_iiii,"a",@progbits
	.sectionflags	@""
	.align	4
.nv.constant0._ZN17fastertransformer17QKTransposeRepeatI7__half2EEvPT_S3_PKS2_S5_iiii:
	.zero		400


//--------------------- .nv.constant0._ZN17fastertransformer24addQKBiasTransposeRepeatI7__half2EEvPT_S3_PKS2_S5_S5_S5_iiii --------------------------
	.section	.nv.constant0._ZN17fastertransformer24addQKBiasTransposeRepeatI7__half2EEvPT_S3_PKS2_S5_S5_S5_iiii,"a",@progbits
	.sectionflags	@""
	.align	4
.nv.constant0._ZN17fastertransformer24addQKBiasTransposeRepeatI7__half2EEvPT_S3_PKS2_S5_S5_S5_iiii:
	.zero		416


//--------------------- .nv.constant0._ZN17fastertransformer17QKTransposeRepeatIfEEvPT_S2_PKS1_S4_iiii --------------------------
	.section	.nv.constant0._ZN17fastertransformer17QKTransposeRepeatIfEEvPT_S2_PKS1_S4_iiii,"a",@progbits
	.sectionflags	@""
	.align	4
.nv.constant0._ZN17fastertransformer17QKTransposeRepeatIfEEvPT_S2_PKS1_S4_iiii:
	.zero		400


//--------------------- .nv.constant0._ZN17fastertransformer24addQKBiasTransposeRepeatIfEEvPT_S2_PKS1_S4_S4_S4_iiii --------------------------
	.section	.nv.constant0._ZN17fastertransformer24addQKBiasTransposeRepeatIfEEvPT_S2_PKS1_S4_S4_S4_iiii,"a",@progbits
	.sectionflags	@""
	.align	4
.nv.constant0._ZN17fastertransformer24addQKBiasTransposeRepeatIfEEvPT_S2_PKS1_S4_S4_S4_iiii:
	.zero		416


//--------------------- .nv.constant0._ZN17fastertransformer29disentangled_attention_kernelIaLi64ELi4EEEvPT_S2_PKS1_S4_iii --------------------------
	.section	.nv.constant0._ZN17fastertransformer29disentangled_attention_kernelIaLi64ELi4EEEvPT_S2_PKS1_S4_iii,"a",@progbits
	.sectionflags	@""
	.align	4
.nv.constant0._ZN17fastertransformer29disentangled_attention_kernelIaLi64ELi4EEEvPT_S2_PKS1_S4_iii:
	.zero		396


//--------------------- .nv.constant0._ZN17fastertransformer29disentangled_attention_kernelIaLi32ELi8EEEvPT_S2_PKS1_S4_iii --------------------------
	.section	.nv.constant0._ZN17fastertransformer29disentangled_attention_kernelIaLi32ELi8EEEvPT_S2_PKS1_S4_iii,"a",@progbits
	.sectionflags	@""
	.align	4
.nv.constant0._ZN17fastertransformer29disentangled_attention_kernelIaLi32ELi8EEEvPT_S2_PKS1_S4_iii:
	.zero		396


//--------------------- .nv.constant0._ZN17fastertransformer29disentangled_attention_kernelI6__halfLi64ELi4EEEvPT_S3_PKS2_S5_iii --------------------------
	.section	.nv.constant0._ZN17fastertransformer29disentangled_attention_kernelI6__halfLi64ELi4EEEvPT_S3_PKS2_S5_iii,"a",@progbits
	.sectionflags	@""
	.align	4
.nv.constant0._ZN17fastertransformer29disentangled_attention_kernelI6__halfLi64ELi4EEEvPT_S3_PKS2_S5_iii:
	.zero		396


//--------------------- .nv.constant0._ZN17fastertransformer29disentangled_attention_kernelI6__halfLi32ELi8EEEvPT_S3_PKS2_S5_iii --------------------------
	.section	.nv.constant0._ZN17fastertransformer29disentangled_attention_kernelI6__halfLi32ELi8EEEvPT_S3_PKS2_S5_iii,"a",@progbits
	.sectionflags	@""
	.align	4
.nv.constant0._ZN17fastertransformer29disentangled_attention_kernelI6__halfLi32ELi8EEEvPT_S3_PKS2_S5_iii:
	.zero		396


//--------------------- .nv.constant0._ZN17fastertransformer29disentangled_attention_kernelIfLi64ELi4EEEvPT_S2_PKS1_S4_iii --------------------------
	.section	.nv.constant0._ZN17fastertransformer29disentangled_attention_kernelIfLi64ELi4EEEvPT_S2_PKS1_S4_iii,"a",@progbits
	.sectionflags	@""
	.align	4
.nv.constant0._ZN17fastertransformer29disentangled_attention_kernelIfLi64ELi4EEEvPT_S2_PKS1_S4_iii:
	.zero		396


//--------------------- .nv.constant0._ZN17fastertransformer29disentangled_attention_kernelIfLi32ELi8EEEvPT_S2_PKS1_S4_iii --------------------------
	.section	.nv.constant0._ZN17fastertransformer29disentangled_attention_kernelIfLi32ELi8EEEvPT_S2_PKS1_S4_iii,"a",@progbits
	.sectionflags	@""
	.align	4
.nv.constant0._ZN17fastertransformer29disentangled_attention_kernelIfLi32ELi8EEEvPT_S2_PKS1_S4_iii:
	.zero		396


//--------------------- .text._ZN17fastertransformer17QKTransposeRepeatI6__halfEEvPT_S3_PKS2_S5_iiii --------------------------
	.section	.text._ZN17fastertransformer17QKTransposeRepeatI6__halfEEvPT_S3_PKS2_S5_iiii,"ax",@progbits
	.sectioninfo	@"SHI_REGISTERS=21"
	.align	128
        .global         _ZN17fastertransformer17QKTransposeRepeatI6__halfEEvPT_S3_PKS2_S5_iiii
        .type           _ZN17fastertransformer17QKTransposeRepeatI6__halfEEvPT_S3_PKS2_S5_iiii,@function
        .size           _ZN17fastertransformer17QKTransposeRepeatI6__halfEEvPT_S3_PKS2_S5_iiii,(.L_x_270 - _ZN17fastertransformer17QKTransposeRepeatI6__halfEEvPT_S3_PKS2_S5_iiii)
        .other          _ZN17fastertransformer17QKTransposeRepeatI6__halfEEvPT_S3_PKS2_S5_iiii,@"STO_CUDA_ENTRY STV_DEFAULT"
_ZN17fastertransformer17QKTransposeRepeatI6__halfEEvPT_S3_PKS2_S5_iiii:
.text._ZN17fastertransformer17QKTransposeRepeatI6__halfEEvPT_S3_PKS2_S5_iiii:
[----:B------:R-:W-:Y:S02]  /*0000*/  IMAD.MOV.U32 R1, RZ, RZ, c[0x0][0x28] ;  /* 0x00000a00ff017624 */ /* 0x000fe400078e00ff */
[----:B------:R-:W0:Y:S01]  /*0010*/  S2R R8, SR_TID.X ;  /* 0x0000000000087919 */ /* 0x000e220000002100 */
[----:B------:R-:W-:Y:S02]  /*0020*/  ULDC.64 UR4, c[0x0][0x188] ;  /* 0x0000620000047ab9 */ /* 0x000fe40000000a00 */
[----:B------:R-:W-:-:S06]  /*0030*/  UIMAD UR4, UR5, UR4, URZ ;  /* 0x00000004050472a4 */ /* 0x000fcc000f8e023f */
[----:B0-----:R-:W-:-:S13]  /*0040*/  ISETP.GE.AND P0, PT, R8, UR4, PT ;  /* 0x0000000408007c0c */ /* 0x001fda000bf06270 */
[----:B------:R-:W-:Y:S05]  /*0050*/  @P0 EXIT ;  /* 0x000000000000094d */ /* 0x000fea0003800000 */
[----:B------:R-:W-:Y:S01]  /*0060*/  IABS R0, c[0x0][0x18c] ;  /* 0x0000630000007a13 */ /* 0x000fe20000000000 */
[----:B------:R-:W0:Y:S01]  /*0070*/  S2R R2, SR_CTAID.Y ;  /* 0x0000000000027919 */ /* 0x000e220000002600 */
[----:B------:R-:W-:Y:S01]  /*0080*/  HFMA2.MMA R4, -RZ, RZ, 0, 0 ;  /* 0x00000000ff047435 */ /* 0x000fe200000001ff */
[----:B------:R-:W-:Y:S01]  /*0090*/  ISETP.NE.AND P0, PT, RZ, c[0x0][0x18c], PT ;  /* 0x00006300ff007a0c */ /* 0x000fe20003f05270 */
[----:B------:R-:W1:Y:S01]  /*00a0*/  I2F.RP R6, R0 ;  /* 0x0000000000067306 */ /* 0x000e620000209400 */
[----:B------:R-:W2:Y:S01]  /*00b0*/  S2R R3, SR_CTAID.X ;  /* 0x0000000000037919 */ /* 0x000ea20000002500 */
[----:B------:R-:W-:-:S06]  /*00c0*/  ULDC.64 UR6, c[0x0][0x118] ;  /* 0x0000460000067ab9 */ /* 0x000fcc0000000a00 */
[----:B-1----:R-:W1:Y:S02]  /*00d0*/  MUFU.RCP R6, R6 ;  /* 0x0000000600067308 */ /* 0x002e640000001000 */
[----:B-1----:R-:W-:Y:S02]  /*00e0*/  IADD3 R5, R6, 0xffffffe, RZ ;  /* 0x0ffffffe06057810 */ /* 0x002fe40007ffe0ff */
[----:B------:R-:W-:-:S04]  /*00f0*/  LOP3.LUT R6, RZ, c[0x0][0x18c], RZ, 0x33, !PT ;  /* 0x00006300ff067a12 */ /* 0x000fc800078e33ff */
[----:B------:R-:W1:Y:S02]  /*0100*/  F2I.FTZ.U32.TRUNC.NTZ R5, R5 ;  /* 0x0000000500057305 */ /* 0x000e64000021f000 */
[----:B-1----:R-:W-:-:S04]  /*0110*/  IMAD.MOV R7, RZ, RZ, -R5 ;  /* 0x000000ffff077224 */ /* 0x002fc800078e0a05 */
[----:B------:R-:W-:-:S04]  /*0120*/  IMAD R7, R7, R0, RZ ;  /* 0x0000000007077224 */ /* 0x000fc800078e02ff */
[----:B------:R-:W-:-:S04]  /*0130*/  IMAD.HI.U32 R4, R5, R7, R4 ;  /* 0x0000000705047227 */ /* 0x000fc800078e0004 */
[----:B0-2---:R-:W-:-:S03]  /*0140*/  IMAD R5, R2, UR4, RZ ;  /* 0x0000000402057c24 */ /* 0x005fc6000f8e02ff */
.L_x_0:
[----:B------:R-:W-:Y:S01]  /*0150*/  MOV R7, 0x2 ;  /* 0x0000000200077802 */ /* 0x000fe20000000f00 */
[----:B0-----:R-:W-:-:S04]  /*0160*/  IMAD.IADD R12, R5, 0x1, R8 ;  /* 0x00000001050c7824 */ /* 0x001fc800078e0208 */
[----:B------:R-:W-:-:S04]  /*0170*/  IMAD.WIDE R10, R12, R7, c[0x0][0x170] ;  /* 0x00005c000c0a7625 */ /* 0x000fc800078e0207 */
[----:B------:R-:W-:Y:S01]  /*0180*/  IMAD.WIDE R12, R12, R7, c[0x0][0x178] ;  /* 0x00005e000c0c7625 */ /* 0x000fe200078e0207 */
[----:B------:R0:W2:Y:S04]  /*0190*/  LDG.E.U16.CONSTANT R9, [R10.64] ;  /* 0x000000060a097981 */ /* 0x0000a8000c1e9500 */
[----:B------:R1:W3:Y:S01]  /*01a0*/  LDG.E.U16.CONSTANT R17, [R12.64] ;  /* 0x000000060c117981 */ /* 0x0002e2000c1e9500 */
[----:B------:R-:W-:Y:S02]  /*01b0*/  IABS R15, R8 ;  /* 0x00000008000f7213 */ /* 0x000fe40000000000 */
[----:B------:R-:W-:-:S03]  /*01c0*/  IABS R18, c[0x0][0x18c] ;  /* 0x0000630000127a13 */ /* 0x000fc60000000000 */
[----:B------:R-:W-:Y:S01]  /*01d0*/  IMAD.HI.U32 R14, R4, R15, RZ ;  /* 0x0000000f040e7227 */ /* 0x000fe200078e00ff */
[----:B0-----:R-:W-:-:S03]  /*01e0*/  LOP3.LUT R10, R8, c[0x0][0x18c], RZ, 0x3c, !PT ;  /* 0x00006300080a7a12 */ /* 0x001fc600078e3cff */
[----:B------:R-:W-:Y:S01]  /*01f0*/  IMAD.MOV R16, RZ, RZ, -R14 ;  /* 0x000000ffff107224 */ /* 0x000fe200078e0a0e */
[----:B------:R-:W-:-:S03]  /*0200*/  ISETP.GE.AND P3, PT, R10, RZ, PT ;  /* 0x000000ff0a00720c */ /* 0x000fc60003f66270 */
[----:B------:R-:W-:-:S05]  /*0210*/  IMAD R15, R18, R16, R15 ;  /* 0x00000010120f7224 */ /* 0x000fca00078e020f */
[----:B------:R-:W-:-:S13]  /*0220*/  ISETP.GT.U32.AND P2, PT, R0, R15, PT ;  /* 0x0000000f0000720c */ /* 0x000fda0003f44070 */
[----:B------:R-:W-:Y:S02]  /*0230*/  @!P2 IADD3 R15, R15, -R18, RZ ;  /* 0x800000120f0fa210 */ /* 0x000fe40007ffe0ff */
[----:B------:R-:W-:Y:S02]  /*0240*/  @!P2 IADD3 R14, R14, 0x1, RZ ;  /* 0x000000010e0ea810 */ /* 0x000fe40007ffe0ff */
[----:B------:R-:W-:-:S13]  /*0250*/  ISETP.GE.U32.AND P1, PT, R15, R0, PT ;  /* 0x000000000f00720c */ /* 0x000fda0003f26070 */
[----:B------:R-:W-:-:S05]  /*0260*/  @P1 IADD3 R14, R14, 0x1, RZ ;  /* 0x000000010e0e1810 */ /* 0x000fca0007ffe0ff */
[----:B------:R-:W-:-:S05]  /*0270*/  @!P3 IMAD.MOV R14, RZ, RZ, -R14 ;  /* 0x000000ffff0eb224 */ /* 0x000fca00078e0a0e */
[----:B------:R-:W-:-:S04]  /*0280*/  SEL R14, R6, R14, !P0 ;  /* 0x0000000e060e7207 */ /* 0x000fc80004000000 */
[----:B-1----:R-:W-:Y:S01]  /*0290*/  IADD3 R13, -R14, RZ, RZ ;  /* 0x000000ff0e0d7210 */ /* 0x002fe20007ffe1ff */
[----:B------:R-:W-:-:S04]  /*02a0*/  IMAD R11, R3, c[0x0][0x188], R14 ;  /* 0x00006200030b7a24 */ /* 0x000fc800078e020e */
[----:B------:R-:W-:Y:S02]  /*02b0*/  IMAD R11, R11, c[0x0][0x184], R2 ;  /* 0x000061000b0b7a24 */ /* 0x000fe400078e0202 */
[----:B------:R-:W-:Y:S01]  /*02c0*/  IMAD R10, R13, c[0x0][0x18c], R8 ;  /* 0x000063000d0a7a24 */ /* 0x000fe200078e0208 */
[----:B------:R-:W-:-:S03]  /*02d0*/  IADD3 R8, R8, c[0x0][0x0], RZ ;  /* 0x0000000008087a10 */ /* 0x000fc60007ffe0ff */
[----:B------:R-:W-:Y:S01]  /*02e0*/  IMAD R12, R11, c[0x0][0x18c], R10 ;  /* 0x000063000b0c7a24 */ /* 0x000fe200078e020a */
[----:B------:R-:W-:-:S03]  /*02f0*/  ISETP.GE.AND P1, PT, R8, UR4, PT ;  /* 0x0000000408007c0c */ /* 0x000fc6000bf26270 */
[----:B------:R-:W-:-:S04]  /*0300*/  IMAD.WIDE R10, R12, R7, c[0x0][0x160] ;  /* 0x000058000c0a7625 */ /* 0x000fc800078e0207 */
[----:B------:R-:W-:Y:S01]  /*0310*/  IMAD.WIDE R12, R12, R7, c[0x0][0x168] ;  /* 0x00005a000c0c7625 */ /* 0x000fe200078e0207 */
[----:B--2---:R0:W-:Y:S04]  /*0320*/  STG.E.U16 [R10.64], R9 ;  /* 0x000000090a007986 */ /* 0x0041e8000c101506 */
[----:B---3--:R0:W-:Y:S01]  /*0330*/  STG.E.U16 [R12.64], R17 ;  /* 0x000000110c007986 */ /* 0x0081e2000c101506 */
[----:B------:R-:W-:Y:S05]  /*0340*/  @!P1 BRA `(.L_x_0) ;  /* 0xfffffe0000009947 */ /* 0x000fea000383ffff */
[----:B------:R-:W-:Y:S05]  /*0350*/  EXIT ;  /* 0x000000000000794d */ /* 0x000fea0003800000 */
.L_x_1:
[----:B------:R-:W-:-:S00]  /*0360*/  BRA `(.L_x_1) ;  /* 0xfffffff000007947 */ /* 0x000fc0000383ffff */
[----:B------:R-:W-:-:S00]  /*0370*/  NOP ;  /* 0x0000000000007918 */ /* 0x000fc00000000000 */
        /* <DEDUP_REMOVED lines=8> */
.L_x_270:


//--------------------- .text._ZN17fastertransformer24addQKBiasTransposeRepeatI6__halfEEvPT_S3_PKS2_S5_S5_S5_iiii --------------------------
	.section	.text._ZN17fastertransformer24addQKBiasTransposeRepeatI6__halfEEvPT_S3_PKS2_S5_S5_S5_iiii,"ax",@progbits
	.sectioninfo	@"SHI_REGISTERS=25"
	.align	128
        .global         _ZN17fastertransformer24addQKBiasTransposeRepeatI6__halfEEvPT_S3_PKS2_S5_S5_S5_iiii
        .type           _ZN17fastertransformer24addQKBiasTransposeRepeatI6__halfEEvPT_S3_PKS2_S5_S5_S5_iiii,@function
        .size           _ZN17fastertransformer24addQKBiasTransposeRepeatI6__halfEEvPT_S3_PKS2_S5_S5_S5_iiii,(.L_x_271 - _ZN17fastertransformer24addQKBiasTransposeRepeatI6__halfEEvPT_S3_PKS2_S5_S5_S5_iiii)
        .other          _ZN17fastertransformer24addQKBiasTransposeRepeatI6__halfEEvPT_S3_PKS2_S5_S5_S5_iiii,@"STO_CUDA_ENTRY STV_DEFAULT"
_ZN17fastertransformer24addQKBiasTransposeRepeatI6__halfEEvPT_S3_PKS2_S5_S5_S5_iiii:
.text._ZN17fastertransformer24addQKBiasTransposeRepeatI6__halfEEvPT_S3_PKS2_S5_S5_S5_iiii:
        /* <DEDUP_REMOVED lines=8> */
[----:B------:R-:W-:Y:S01]  /*0080*/  IMAD.MOV.U32 R4, RZ, RZ, RZ ;  /* 0x000000ffff047224 */ /* 0x000fe200078e00ff */
        /* <DEDUP_REMOVED lines=8> */
[----:B-1----:R-:W-:-:S05]  /*0110*/  IADD3 R7, RZ, -R5, RZ ;  /* 0x80000005ff077210 */ /* 0x002fca0007ffe0ff */
[----:B------:R-:W-:-:S04]  /*0120*/  IMAD R7, R7, R0, RZ ;  /* 0x0000000007077224 */ /* 0x000fc800078e02ff */
[----:B------:R-:W-:-:S04]  /*0130*/  IMAD.HI.U32 R4, R5, R7, R4 ;  /* 0x0000000705047227 */ /* 0x000fc800078e0004 */
[----:B0-2---:R-:W-:-:S05]  /*0140*/  IMAD R5, R2, UR4, RZ ;  /* 0x0000000402057c24 */ /* 0x005fca000f8e02ff */
.L_x_2:
[----:B0-----:R-:W-:Y:S01]  /*0150*/  IADD3 R16, R5, R8, RZ ;  /* 0x0000000805107210 */ /* 0x001fe20007ffe0ff */
[----:B------:R-:W-:-:S04]  /*0160*/  IMAD.MOV.U32 R7, RZ, RZ, 0x2 ;  /* 0x00000002ff077424 */ /* 0x000fc800078e00ff */
[----:B------:R-:W-:-:S04]  /*0170*/  IMAD.WIDE R12, R8, R7, c[0x0][0x178] ;  /* 0x00005e00080c7625 */ /* 0x000fc800078e0207 */
[CC--:B------:R-:W-:Y:S02]  /*0180*/  IMAD.WIDE R14, R16.reuse, R7.reuse, c[0x0][0x170] ;  /* 0x00005c00100e7625 */ /* 0x0c0fe400078e0207 */
[----:B------:R0:W2:Y:S02]  /*0190*/  LDG.E.U16.CONSTANT R12, [R12.64] ;  /* 0x000000060c0c7981 */ /* 0x0000a4000c1e9500 */
[-C--:B------:R-:W-:Y:S02]  /*01a0*/  IMAD.WIDE R16, R16, R7.reuse, c[0x0][0x180] ;  /* 0x0000600010107625 */ /* 0x080fe400078e0207 */
[----:B------:R-:W2:Y:S02]  /*01b0*/  LDG.E.U16.CONSTANT R9, [R14.64] ;  /* 0x000000060e097981 */ /* 0x000ea4000c1e9500 */
[----:B------:R-:W-:Y:S02]  /*01c0*/  IMAD.WIDE R10, R8, R7, c[0x0][0x188] ;  /* 0x00006200080a7625 */ /* 0x000fe400078e0207 */
[----:B------:R-:W3:Y:S04]  /*01d0*/  LDG.E.U16.CONSTANT R16, [R16.64] ;  /* 0x0000000610107981 */ /* 0x000ee8000c1e9500 */
[----:B------:R1:W3:Y:S01]  /*01e0*/  LDG.E.U16.CONSTANT R21, [R10.64] ;  /* 0x000000060a157981 */ /* 0x0002e2000c1e9500 */
[----:B------:R-:W-:-:S05]  /*01f0*/  IABS R19, R8 ;  /* 0x0000000800137213 */ /* 0x000fca0000000000 */
[----:B------:R-:W-:Y:S01]  /*0200*/  IMAD.HI.U32 R18, R4, R19, RZ ;  /* 0x0000001304127227 */ /* 0x000fe200078e00ff */
[----:B------:R-:W-:-:S04]  /*0210*/  IABS R22, c[0x0][0x19c] ;  /* 0x0000670000167a13 */ /* 0x000fc80000000000 */
[----:B------:R-:W-:-:S05]  /*0220*/  IADD3 R20, -R18, RZ, RZ ;  /* 0x000000ff12147210 */ /* 0x000fca0007ffe1ff */
[----:B------:R-:W-:-:S05]  /*0230*/  IMAD R19, R22, R20, R19 ;  /* 0x0000001416137224 */ /* 0x000fca00078e0213 */
[----:B------:R-:W-:Y:S02]  /*0240*/  ISETP.GT.U32.AND P2, PT, R0, R19, PT ;  /* 0x000000130000720c */ /* 0x000fe40003f44070 */
[----:B-1----:R-:W-:-:S11]  /*0250*/  LOP3.LUT R10, R8, c[0x0][0x19c], RZ, 0x3c, !PT ;  /* 0x00006700080a7a12 */ /* 0x002fd600078e3cff */
[----:B------:R-:W-:Y:S01]  /*0260*/  @!P2 IMAD.IADD R19, R19, 0x1, -R22 ;  /* 0x000000011313a824 */ /* 0x000fe200078e0a16 */
[----:B------:R-:W-:-:S04]  /*0270*/  ISETP.GE.AND P3, PT, R10, RZ, PT ;  /* 0x000000ff0a00720c */ /* 0x000fc80003f66270 */
[----:B------:R-:W-:Y:S02]  /*0280*/  ISETP.GE.U32.AND P1, PT, R19, R0, PT ;  /* 0x000000001300720c */ /* 0x000fe40003f26070 */
[----:B------:R-:W-:-:S11]  /*0290*/  @!P2 IADD3 R18, R18, 0x1, RZ ;  /* 0x000000011212a810 */ /* 0x000fd60007ffe0ff */
[----:B------:R-:W-:-:S04]  /*02a0*/  @P1 IADD3 R18, R18, 0x1, RZ ;  /* 0x0000000112121810 */ /* 0x000fc80007ffe0ff */
[----:B------:R-:W-:-:S04]  /*02b0*/  @!P3 IADD3 R18, -R18, RZ, RZ ;  /* 0x000000ff1212b210 */ /* 0x000fc80007ffe1ff */
[----:B------:R-:W-:-:S05]  /*02c0*/  SEL R18, R6, R18, !P0 ;  /* 0x0000001206127207 */ /* 0x000fca0004000000 */
[--C-:B------:R-:W-:Y:S02]  /*02d0*/  IMAD R11, R3, c[0x0][0x198], R18.reuse ;  /* 0x00006600030b7a24 */ /* 0x100fe400078e0212 */
[----:B0-----:R-:W-:Y:S02]  /*02e0*/  IMAD.MOV R13, RZ, RZ, -R18 ;  /* 0x000000ffff0d7224 */ /* 0x001fe400078e0a12 */
[----:B------:R-:W-:Y:S02]  /*02f0*/  IMAD R11, R11, c[0x0][0x194], R2 ;  /* 0x000065000b0b7a24 */ /* 0x000fe400078e0202 */
[----:B------:R-:W-:Y:S01]  /*0300*/  IMAD R10, R13, c[0x0][0x19c], R8 ;  /* 0x000067000d0a7a24 */ /* 0x000fe200078e0208 */
[----:B------:R-:W-:-:S04]  /*0310*/  IADD3 R8, R8, c[0x0][0x0], RZ ;  /* 0x0000000008087a10 */ /* 0x000fc80007ffe0ff */
[----:B------:R-:W-:Y:S01]  /*0320*/  ISETP.GE.AND P1, PT, R8, UR4, PT ;  /* 0x0000000408007c0c */ /* 0x000fe2000bf26270 */
[----:B--2---:R-:W-:Y:S01]  /*0330*/  HADD2 R9, R9.H0_H0, R12.H0_H0 ;  /* 0x2000000c09097230 */ /* 0x004fe20000000800 */
[----:B------:R-:W-:-:S04]  /*0340*/  IMAD R12, R11, c[0x0][0x19c], R10 ;  /* 0x000067000b0c7a24 */ /* 0x000fc800078e020a */
[----:B------:R-:W-:Y:S01]  /*0350*/  IMAD.WIDE R10, R12, R7, c[0x0][0x160] ;  /* 0x000058000c0a7625 */ /* 0x000fe200078e0207 */
[----:B---3--:R-:W-:-:S03]  /*0360*/  HADD2 R16, R16.H0_H0, R21.H0_H0 ;  /* 0x2000001510107230 */ /* 0x008fc60000000800 */
[----:B------:R-:W-:Y:S01]  /*0370*/  IMAD.WIDE R12, R12, R7, c[0x0][0x168] ;  /* 0x00005a000c0c7625 */ /* 0x000fe200078e0207 */
[----:B------:R0:W-:Y:S04]  /*0380*/  STG.E.U16 [R10.64], R9 ;  /* 0x000000090a007986 */ /* 0x0001e8000c101506 */
[----:B------:R0:W-:Y:S01]  /*0390*/  STG.E.U16 [R12.64], R16 ;  /* 0x000000100c007986 */ /* 0x0001e2000c101506 */
[----:B------:R-:W-:Y:S05]  /*03a0*/  @!P1 BRA `(.L_x_2) ;  /* 0xfffffda000009947 */ /* 0x000fea000383ffff */
[----:B------:R-:W-:Y:S05]  /*03b0*/  EXIT ;  /* 0x000000000000794d */ /* 0x000fea0003800000 */
.L_x_3:
        /* <DEDUP_REMOVED lines=12> */
.L_x_271:


//--------------------- .text._ZN17fastertransformer17QKTransposeRepeatI7__half2EEvPT_S3_PKS2_S5_iiii --------------------------
	.section	.text._ZN17fastertransformer17QKTransposeRepeatI7__half2EEvPT_S3_PKS2_S5_iiii,"ax",@progbits
	.sectioninfo	@"SHI_REGISTERS=21"
	.align	128
        .global         _ZN17fastertransformer17QKTransposeRepeatI7__half2EEvPT_S3_PKS2_S5_iiii
        .type           _ZN17fastertransformer17QKTransposeRepeatI7__half2EEvPT_S3_PKS2_S5_iiii,@function
        .size           _ZN17fastertransformer17QKTransposeRepeatI7__half2EEvPT_S3_PKS2_S5_iiii,(.L_x_272 - _ZN17fastertransformer17QKTransposeRepeatI7__half2EEvPT_S3_PKS2_S5_iiii)
        .other          _ZN17fastertransformer17QKTransposeRepeatI7__half2EEvPT_S3_PKS2_S5_iiii,@"STO_CUDA_ENTRY STV_DEFAULT"
_ZN17fastertransformer17QKTransposeRepeatI7__half2EEvPT_S3_PKS2_S5_iiii:
.text._ZN17fastertransformer17QKTransposeRepeatI7__half2EEvPT_S3_PKS2_S5_iiii:
        /* <DEDUP_REMOVED lines=21> */
.L_x_4:
[----:B------:R-:W-:Y:S01]  /*0150*/  MOV R7, 0x4 ;  /* 0x0000000400077802 */ /* 0x000fe20000000f00 */
[----:B0-----:R-:W-:-:S04]  /*0160*/  IMAD.IADD R12, R5, 0x1, R8 ;  /* 0x00000001050c7824 */ /* 0x001fc800078e0208 */
[----:B------:R-:W-:-:S04]  /*0170*/  IMAD.WIDE R10, R12, R7, c[0x0][0x170] ;  /* 0x00005c000c0a7625 */ /* 0x000fc800078e0207 */
[----:B------:R-:W-:Y:S01]  /*0180*/  IMAD.WIDE R12, R12, R7, c[0x0][0x178] ;  /* 0x00005e000c0c7625 */ /* 0x000fe200078e0207 */
[----:B------:R0:W2:Y:S04]  /*0190*/  LDG.E.CONSTANT R9, [R10.64] ;  /* 0x000000060a097981 */ /* 0x0000a8000c1e9900 */
[----:B------:R1:W3:Y:S01]  /*01a0*/  LDG.E.CONSTANT R17, [R12.64] ;  /* 0x000000060c117981 */ /* 0x0002e2000c1e9900 */
        /* <DEDUP_REMOVED lines=23> */
[----:B--2---:R0:W-:Y:S04]  /*0320*/  STG.E [R10.64], R9 ;  /* 0x000000090a007986 */ /* 0x0041e8000c101906 */
[----:B---3--:R0:W-:Y:S01]  /*0330*/  STG.E [R12.64], R17 ;  /* 0x000000110c007986 */ /* 0x0081e2000c101906 */
[----:B------:R-:W-:Y:S05]  /*0340*/  @!P1 BRA `(.L_x_4) ;  /* 0xfffffe0000009947 */ /* 0x000fea000383ffff */
[----:B------:R-:W-:Y:S05]  /*0350*/  EXIT ;  /* 0x000000000000794d */ /* 0x000fea0003800000 */
.L_x_5:
        /* <DEDUP_REMOVED lines=10> */
.L_x_272:


//--------------------- .text._ZN17fastertransformer24addQKBiasTransposeRepeatI7__half2EEvPT_S3_PKS2_S5_S5_S5_iiii --------------------------
	.section	.text._ZN17fastertransformer24addQKBiasTransposeRepeatI7__half2EEvPT_S3_PKS2_S5_S5_S5_iiii,"ax",@progbits
	.sectioninfo	@"SHI_REGISTERS=29"
	.align	128
        .global         _ZN17fastertransformer24addQKBiasTransposeRepeatI7__half2EEvPT_S3_PKS2_S5_S5_S5_iiii
        .type           _ZN17fastertransformer24addQKBiasTransposeRepeatI7__half2EEvPT_S3_PKS2_S5_S5_S5_iiii,@function
        .size           _ZN17fastertransformer24addQKBiasTransposeRepeatI7__half2EEvPT_S3_PKS2_S5_S5_S5_iiii,(.L_x_273 - _ZN17fastertransformer24addQKBiasTransposeRepeatI7__half2EEvPT_S3_PKS2_S5_S5_S5_iiii)
        .other          _ZN17fastertransformer24addQKBiasTransposeRepeatI7__half2EEvPT_S3_PKS2_S5_S5_S5_iiii,@"STO_CUDA_ENTRY STV_DEFAULT"
_ZN17fastertransformer24addQKBiasTransposeRepeatI7__half2EEvPT_S3_PKS2_S5_S5_S5_iiii:
.text._ZN17fastertransformer24addQKBiasTransposeRepeatI7__half2EEvPT_S3_PKS2_S5_S5_S5_iiii:
        /* <DEDUP_REMOVED lines=12> */
[----:B------:R-:W-:Y:S01]  /*00c0*/  LOP3.LUT R8, RZ, c[0x0][0x19c], RZ, 0x33, !PT ;  /* 0x00006700ff087a12 */ /* 0x000fe200078e33ff */
[----:B------:R-:W-:-:S05]  /*00d0*/  ULDC.64 UR6, c[0x0][0x118] ;  /* 0x0000460000067ab9 */ /* 0x000fca0000000a00 */
[----:B-1----:R-:W1:Y:S02]  /*00e0*/  MUFU.RCP R2, R2 ;  /* 0x0000000200027308 */ /* 0x002e640000001000 */
[----:B-1----:R-:W-:-:S06]  /*00f0*/  IADD3 R7, R2, 0xffffffe, RZ ;  /* 0x0ffffffe02077810 */ /* 0x002fcc0007ffe0ff */
[----:B------:R-:W1:Y:S02]  /*0100*/  F2I.FTZ.U32.TRUNC.NTZ R7, R7 ;  /* 0x0000000700077305 */ /* 0x000e64000021f000 */
[----:B-1----:R-:W-:-:S05]  /*0110*/  IADD3 R3, RZ, -R7, RZ ;  /* 0x80000007ff037210 */ /* 0x002fca0007ffe0ff */
[----:B------:R-:W-:-:S04]  /*0120*/  IMAD R3, R3, R0, RZ ;  /* 0x0000000003037224 */ /* 0x000fc800078e02ff */
[----:B------:R-:W-:-:S04]  /*0130*/  IMAD.HI.U32 R6, R7, R3, R6 ;  /* 0x0000000307067227 */ /* 0x000fc800078e0006 */
[----:B0-2---:R-:W-:-:S05]  /*0140*/  IMAD R7, R4, UR4, RZ ;  /* 0x0000000404077c24 */ /* 0x005fca000f8e02ff */
.L_x_6:
[----:B------:R-:W-:Y:S01]  /*0150*/  IADD3 R18, R7, R10, RZ ;  /* 0x0000000a07127210 */ /* 0x000fe20007ffe0ff */
[----:B------:R-:W-:-:S04]  /*0160*/  IMAD.MOV.U32 R9, RZ, RZ, 0x4 ;  /* 0x00000004ff097424 */ /* 0x000fc800078e00ff */
[----:B0-----:R-:W-:-:S04]  /*0170*/  IMAD.WIDE R14, R18, R9, c[0x0][0x170] ;  /* 0x00005c00120e7625 */ /* 0x001fc800078e0209 */
[-C--:B------:R-:W-:Y:S01]  /*0180*/  IMAD.WIDE R16, R10, R9.reuse, c[0x0][0x178] ;  /* 0x00005e000a107625 */ /* 0x080fe200078e0209 */
[----:B------:R0:W2:Y:S03]  /*0190*/  LDG.E.CONSTANT R11, [R14.64] ;  /* 0x000000060e0b7981 */ /* 0x0000a6000c1e9900 */
[-C--:B------:R-:W-:Y:S01]  /*01a0*/  IMAD.WIDE R18, R18, R9.reuse, c[0x0][0x180] ;  /* 0x0000600012127625 */ /* 0x080fe200078e0209 */
[----:B------:R-:W2:Y:S03]  /*01b0*/  LDG.E.CONSTANT R12, [R16.64] ;  /* 0x00000006100c7981 */ /* 0x000ea6000c1e9900 */
[----:B------:R-:W-:Y:S01]  /*01c0*/  IMAD.WIDE R2, R10, R9, c[0x0][0x188] ;  /* 0x000062000a027625 */ /* 0x000fe200078e0209 */
[----:B------:R-:W3:Y:S04]  /*01d0*/  LDG.E.CONSTANT R13, [R18.64] ;  /* 0x00000006120d7981 */ /* 0x000ee8000c1e9900 */
[----:B------:R1:W3:Y:S01]  /*01e0*/  LDG.E.CONSTANT R22, [R2.64] ;  /* 0x0000000602167981 */ /* 0x0002e2000c1e9900 */
        /* <DEDUP_REMOVED lines=17> */
[----:B------:R-:W-:-:S04]  /*0300*/  IMAD R2, R15, c[0x0][0x19c], R10 ;  /* 0x000067000f027a24 */ /* 0x000fc800078e020a */
[----:B------:R-:W-:-:S04]  /*0310*/  IMAD R14, R3, c[0x0][0x19c], R2 ;  /* 0x00006700030e7a24 */ /* 0x000fc800078e0202 */
[----:B------:R-:W-:Y:S01]  /*0320*/  IMAD.WIDE R2, R14, R9, c[0x0][0x160] ;  /* 0x000058000e027625 */ /* 0x000fe200078e0209 */
[----:B------:R-:W-:-:S04]  /*0330*/  IADD3 R10, R10, c[0x0][0x0], RZ ;  /* 0x000000000a0a7a10 */ /* 0x000fc80007ffe0ff */
[----:B------:R-:W-:Y:S01]  /*0340*/  ISETP.GE.AND P1, PT, R10, UR4, PT ;  /* 0x000000040a007c0c */ /* 0x000fe2000bf26270 */
[----:B--2---:R-:W-:Y:S01]  /*0350*/  HFMA2.MMA R11, R11, 1, 1, R12 ;  /* 0x3c003c000b0b7835 */ /* 0x004fe2000000000c */
[----:B---3--:R-:W-:Y:S01]  /*0360*/  HADD2 R15, R13, R22 ;  /* 0x000000160d0f7230 */ /* 0x008fe20000000000 */
[----:B------:R-:W-:-:S05]  /*0370*/  IMAD.WIDE R12, R14, R9, c[0x0][0x168] ;  /* 0x00005a000e0c7625 */ /* 0x000fca00078e0209 */
[----:B------:R0:W-:Y:S04]  /*0380*/  STG.E [R2.64], R11 ;  /* 0x0000000b02007986 */ /* 0x0001e8000c101906 */
[----:B------:R0:W-:Y:S01]  /*0390*/  STG.E [R12.64], R15 ;  /* 0x0000000f0c007986 */ /* 0x0001e2000c101906 */
[----:B------:R-:W-:Y:S05]  /*03a0*/  @!P1 BRA `(.L_x_6) ;  /* 0xfffffda000009947 */ /* 0x000fea000383ffff */
[----:B------:R-:W-:Y:S05]  /*03b0*/  EXIT ;  /* 0x000000000000794d */ /* 0x000fea0003800000 */
.L_x_7:
        /* <DEDUP_REMOVED lines=12> */
.L_x_273:


//--------------------- .text._ZN17fastertransformer17QKTransposeRepeatIfEEvPT_S2_PKS1_S4_iiii --------------------------
	.section	.text._ZN17fastertransformer17QKTransposeRepeatIfEEvPT_S2_PKS1_S4_iiii,"ax",@progbits
	.sectioninfo	@"SHI_REGISTERS=21"
	.align	128
        .global         _ZN17fastertransformer17QKTransposeRepeatIfEEvPT_S2_PKS1_S4_iiii
        .type           _ZN17fastertransformer17QKTransposeRepeatIfEEvPT_S2_PKS1_S4_iiii,@function
        .size           _ZN17fastertransformer17QKTransposeRepeatIfEEvPT_S2_PKS1_S4_iiii,(.L_x_274 - _ZN17fastertransformer17QKTransposeRepeatIfEEvPT_S2_PKS1_S4_iiii)
        .other          _ZN17fastertransformer17QKTransposeRepeatIfEEvPT_S2_PKS1_S4_iiii,@"STO_CUDA_ENTRY STV_DEFAULT"
_ZN17fastertransformer17QKTransposeRepeatIfEEvPT_S2_PKS1_S4_iiii:
.text._ZN17fastertransformer17QKTransposeRepeatIfEEvPT_S2_PKS1_S4_iiii:
        /* <DEDUP_REMOVED lines=21> */
.L_x_8:
        /* <DEDUP_REMOVED lines=33> */
.L_x_9:
        /* <DEDUP_REMOVED lines=10> */
.L_x_274:


//--------------------- .text._ZN17fastertransformer24addQKBiasTransposeRepeatIfEEvPT_S2_PKS1_S4_S4_S4_iiii --------------------------
	.section	.text._ZN17fastertransformer24addQKBiasTransposeRepeatIfEEvPT_S2_PKS1_S4_S4_S4_iiii,"ax",@progbits
	.sectioninfo	@"SHI_REGISTERS=29"
	.align	128
        .global         _ZN17fastertransformer24addQKBiasTransposeRepeatIfEEvPT_S2_PKS1_S4_S4_S4_iiii
        .type           _ZN17fastertransformer24addQKBiasTransposeRepeatIfEEvPT_S2_PKS1_S4_S4_S4_iiii,@function
        .size           _ZN17fastertransformer24addQKBiasTransposeRepeatIfEEvPT_S2_PKS1_S4_S4_S4_iiii,(.L_x_275 - _ZN17fastertransformer24addQKBiasTransposeRepeatIfEEvPT_S2_PKS1_S4_S4_S4_iiii)
        .other          _ZN17fastertransformer24addQKBiasTransposeRepeatIfEEvPT_S2_PKS1_S4_S4_S4_iiii,@"STO_CUDA_ENTRY STV_DEFAULT"
_ZN17fastertransformer24addQKBiasTransposeRepeatIfEEvPT_S2_PKS1_S4_S4_S4_iiii:
.text._ZN17fastertransformer24addQKBiasTransposeRepeatIfEEvPT_S2_PKS1_S4_S4_S4_iiii:
[----:B------:R-:W-:Y:S02]  /*0000*/  MOV R1, c[0x0][0x28] ;  /* 0x00000a0000017a02 */ /* 0x000fe40000000f00 */
        /* <DEDUP_REMOVED lines=20> */
.L_x_10:
        /* <DEDUP_REMOVED lines=32> */
[----:B--2---:R-:W-:Y:S02]  /*0350*/  FADD.FTZ R11, R11, R12 ;  /* 0x0000000c0b0b7221 */ /* 0x004fe40000010000 */
[----:B---3--:R-:W-:Y:S02]  /*0360*/  FADD.FTZ R15, R13, R22 ;  /* 0x000000160d0f7221 */ /* 0x008fe40000010000 */
[----:B------:R-:W-:Y:S01]  /*0370*/  IMAD.WIDE R12, R14, R9, c[0x0][0x168] ;  /* 0x00005a000e0c7625 */ /* 0x000fe200078e0209 */
[----:B------:R0:W-:Y:S04]  /*0380*/  STG.E [R2.64], R11 ;  /* 0x0000000b02007986 */ /* 0x0001e8000c101906 */
[----:B------:R0:W-:Y:S03]  /*0390*/  STG.E [R12.64], R15 ;  /* 0x0000000f0c007986 */ /* 0x0001e6000c101906 */
[----:B------:R-:W-:Y:S05]  /*03a0*/  @!P1 BRA `(.L_x_10) ;  /* 0xfffffda000009947 */ /* 0x000fea000383ffff */
[----:B------:R-:W-:Y:S05]  /*03b0*/  EXIT ;  /* 0x000000000000794d */ /* 0x000fea0003800000 */
.L_x_11:
        /* <DEDUP_REMOVED lines=12> */
.L_x_275:


//--------------------- .text._ZN17fastertransformer29disentangled_attention_kernelIaLi64ELi4EEEvPT_S2_PKS1_S4_iii --------------------------
	.section	.text._ZN17fastertransformer29disentangled_attention_kernelIaLi64ELi4EEEvPT_S2_PKS1_S4_iii,"ax",@progbits
	.sectioninfo	@"SHI_REGISTERS=24"
	.align	128
        .global         _ZN17fastertransformer29disentangled_attention_kernelIaLi64ELi4EEEvPT_S2_PKS1_S4_iii
        .type           _ZN17fastertransformer29disentangled_attention_kernelIaLi64ELi4EEEvPT_S2_PKS1_S4_iii,@function
        .size           _ZN17fastertransformer29disentangled_attention_kernelIaLi64ELi4EEEvPT_S2_PKS1_S4_iii,(.L_x_276 - _ZN17fastertransformer29disentangled_attention_kernelIaLi64ELi4EEEvPT_S2_PKS1_S4_iii)
        .other          _ZN17fastertransformer29disentangled_attention_kernelIaLi64ELi4EEEvPT_S2_PKS1_S4_iii,@"STO_CUDA_ENTRY STV_DEFAULT"
_ZN17fastertransformer29disentangled_attention_kernelIaLi64ELi4EEEvPT_S2_PKS1_S4_iii:
.text._ZN17fastertransformer29disentangled_attention_kernelIaLi64ELi4EEEvPT_S2_PKS1_S4_iii:
[----:B------:R-:W-:Y:S02]  /*0000*/  IMAD.MOV.U32 R1, RZ, RZ, c[0x0][0x28] ;  /* 0x00000a00ff017624 */ /* 0x000fe400078e00ff */
[----:B------:R-:W0:Y:S01]  /*0010*/  I2F.U32.RP R0, c[0x0][0x4] ;  /* 0x0000010000007b06 */ /* 0x000e220000209000 */
[----:B------:R-:W-:Y:S01]  /*0020*/  IMAD.MOV.U32 R4, RZ, RZ, c[0x0][0x4] ;  /* 0x00000100ff047624 */ /* 0x000fe200078e00ff */
[----:B------:R-:W-:-:S06]  /*0030*/  ISETP.NE.U32.AND P1, PT, RZ, c[0x0][0x4], PT ;  /* 0x00000100ff007a0c */ /* 0x000fcc0003f25070 */
[----:B0-----:R-:W0:Y:S02]  /*0040*/  MUFU.RCP R0, R0 ;  /* 0x0000000000007308 */ /* 0x001e240000001000 */
[----:B0-----:R-:W-:-:S06]  /*0050*/  IADD3 R2, R0, 0xffffffe, RZ ;  /* 0x0ffffffe00027810 */ /* 0x001fcc0007ffe0ff */
[----:B------:R0:W1:Y:S02]  /*0060*/  F2I.FTZ.U32.TRUNC.NTZ R3, R2 ;  /* 0x0000000200037305 */ /* 0x000064000021f000 */
[----:B0-----:R-:W-:Y:S02]  /*0070*/  IMAD.MOV.U32 R2, RZ, RZ, RZ ;  /* 0x000000ffff027224 */ /* 0x001fe400078e00ff */
[----:B-1----:R-:W-:-:S04]  /*0080*/  IMAD.MOV R5, RZ, RZ, -R3 ;  /* 0x000000ffff057224 */ /* 0x002fc800078e0a03 */
[----:B------:R-:W-:-:S04]  /*0090*/  IMAD R5, R5, c[0x0][0x4], RZ ;  /* 0x0000010005057a24 */ /* 0x000fc800078e02ff */
[----:B------:R-:W-:-:S06]  /*00a0*/  IMAD.HI.U32 R3, R3, R5, R2 ;  /* 0x0000000503037227 */ /* 0x000fcc00078e0002 */
[----:B------:R-:W-:-:S04]  /*00b0*/  IMAD.HI.U32 R3, R3, c[0x0][0x0], RZ ;  /* 0x0000000003037a27 */ /* 0x000fc800078e00ff */
[----:B------:R-:W-:-:S04]  /*00c0*/  IMAD.MOV R3, RZ, RZ, -R3 ;  /* 0x000000ffff037224 */ /* 0x000fc800078e0a03 */
[----:B------:R-:W-:-:S05]  /*00d0*/  IMAD R0, R3, R4, c[0x0][0x0] ;  /* 0x0000000003007624 */ /* 0x000fca00078e0204 */
[----:B------:R-:W-:-:S13]  /*00e0*/  ISETP.GE.U32.AND P0, PT, R0, c[0x0][0x4], PT ;  /* 0x0000010000007a0c */ /* 0x000fda0003f06070 */
[----:B------:R-:W-:-:S04]  /*00f0*/  @P0 IADD3 R0, R0, -c[0x0][0x4], RZ ;  /* 0x8000010000000a10 */ /* 0x000fc80007ffe0ff */
[----:B------:R-:W-:-:S13]  /*0100*/  ISETP.GE.U32.AND P0, PT, R0, c[0x0][0x4], PT ;  /* 0x0000010000007a0c */ /* 0x000fda0003f06070 */
[----:B------:R-:W-:Y:S02]  /*0110*/  @P0 IADD3 R0, R0, -c[0x0][0x4], RZ ;  /* 0x8000010000000a10 */ /* 0x000fe40007ffe0ff */
[----:B------:R-:W-:-:S04]  /*0120*/  @!P1 LOP3.LUT R0, RZ, c[0x0][0x4], RZ, 0x33, !PT ;  /* 0x00000100ff009a12 */ /* 0x000fc800078e33ff */
[----:B------:R-:W-:-:S13]  /*0130*/  ISETP.NE.AND P0, PT, R0, RZ, PT ;  /* 0x000000ff0000720c */ /* 0x000fda0003f05270 */
[----:B------:R-:W-:Y:S05]  /*0140*/  @!P0 BRA `(.L_x_12) ;  /* 0x0000013000008947 */ /* 0x000fea0003800000 */
[----:B------:R-:W-:Y:S01]  /*0150*/  MOV R2, 0x40 ;  /* 0x0000004000027802 */ /* 0x000fe20000000f00 */
[----:B------:R-:W-:Y:S02]  /*0160*/  IMAD.MOV.U32 R4, RZ, RZ, c[0x4][0x30] ;  /* 0x01000c00ff047624 */ /* 0x000fe400078e00ff */
[----:B------:R-:W-:Y:S02]  /*0170*/  IMAD.MOV.U32 R5, RZ, RZ, c[0x4][0x34] ;  /* 0x01000d00ff057624 */ /* 0x000fe400078e00ff */
[----:B------:R-:W-:Y:S01]  /*0180*/  IMAD.MOV.U32 R6, RZ, RZ, c[0x4][0x38] ;  /* 0x01000e00ff067624 */ /* 0x000fe200078e00ff */
[----:B------:R-:W0:Y:S01]  /*0190*/  LDC.64 R2, c[0x4][R2] ;  /* 0x0100000002027b82 */ /* 0x000e220000000a00 */
[----:B------:R-:W-:Y:S02]  /*01a0*/  IMAD.MOV.U32 R7, RZ, RZ, c[0x4][0x3c] ;  /* 0x01000f00ff077624 */ /* 0x000fe400078e00ff */
[----:B------:R-:W-:Y:S02]  /*01b0*/  IMAD.MOV.U32 R8, RZ, RZ, 0xf2 ;  /* 0x000000f2ff087424 */ /* 0x000fe400078e00ff */
[----:B------:R-:W-:-:S02]  /*01c0*/  IMAD.MOV.U32 R10, RZ, RZ, c[0x4][0x28] ;  /* 0x01000a00ff0a7624 */ /* 0x000fc400078e00ff */
[----:B------:R-:W-:Y:S02]  /*01d0*/  IMAD.MOV.U32 R11, RZ, RZ, c[0x4][0x2c] ;  /* 0x01000b00ff0b7624 */ /* 0x000fe400078e00ff */
[----:B------:R-:W-:Y:S02]  /*01e0*/  IMAD.MOV.U32 R12, RZ, RZ, 0x1 ;  /* 0x00000001ff0c7424 */ /* 0x000fe400078e00ff */
[----:B------:R-:W-:Y:S02]  /*01f0*/  IMAD.MOV.U32 R13, RZ, RZ, RZ ;  /* 0x000000ffff0d7224 */ /* 0x000fe400078e00ff */
[----:B------:R-:W-:-:S05]  /*0200*/  LEPC R14 ;  /* 0x00000000000e734e */ /* 0x000fca0000000000 */
[----:B------:R-:W-:Y:S02]  /*0210*/  MOV R9, 0x280 ;  /* 0x0000028000097802 */ /* 0x000fe40000000f00 */
[----:B------:R-:W-:Y:S02]  /*0220*/  MOV R20, 0x200 ;  /* 0x0000020000147802 */ /* 0x000fe40000000f00 */
[----:B------:R-:W-:Y:S02]  /*0230*/  MOV R21, 0x0 ;  /* 0x0000000000157802 */ /* 0x000fe40000000f00 */
[----:B------:R-:W-:-:S02]  /*0240*/  MOV R0, 0x0 ;  /* 0x0000000000007802 */ /* 0x000fc40000000f00 */
[----:B------:R-:W-:-:S04]  /*0250*/  IADD3 R20, P0, P1, -R20, R9, R14 ;  /* 0x0000000914147210 */ /* 0x000fc8000791e10e */
[----:B------:R-:W-:-:S04]  /*0260*/  IADD3.X R21, ~R0, R21, R15, P0, P1 ;  /* 0x0000001500157210 */ /* 0x000fc800007e250f */
[----:B0-----:R-:W-:Y:S05]  /*0270*/  CALL.ABS.NOINC R2 ;  /* 0x0000000002007343 */ /* 0x001fea0003c00000 */
.L_x_12:
[----:B------:R-:W-:Y:S01]  /*0280*/  IMAD.MOV.U32 R2, RZ, RZ, c[0x0][0x188] ;  /* 0x00006200ff027624 */ /* 0x000fe200078e00ff */
[----:B------:R-:W0:Y:S04]  /*0290*/  S2R R5, SR_CTAID.X ;  /* 0x0000000000057919 */ /* 0x000e280000002500 */
[C---:B------:R-:W-:Y:S01]  /*02a0*/  LEA.HI R0, R2.reuse, c[0x0][0x188], RZ, 0x1 ;  /* 0x0000620002007a11 */ /* 0x040fe200078f08ff */
[----:B------:R-:W-:Y:S01]  /*02b0*/  IMAD.SHL.U32 R2, R2, 0x2, RZ ;  /* 0x0000000202027824 */ /* 0x000fe200078e00ff */
[----:B------:R-:W0:Y:S02]  /*02c0*/  S2R R6, SR_TID.Y ;  /* 0x0000000000067919 */ /* 0x000e240000002200 */
[----:B------:R-:W-:Y:S02]  /*02d0*/  SHF.R.S32.HI R0, RZ, 0x1, R0 ;  /* 0x00000001ff007819 */ /* 0x000fe40000011400 */
[----:B------:R-:W-:Y:S01]  /*02e0*/  IADD3 R4, R2, -0x1, RZ ;  /* 0xffffffff02047810 */ /* 0x000fe20007ffe0ff */
[----:B------:R-:W1:Y:S01]  /*02f0*/  S2R R7, SR_CTAID.Y ;  /* 0x0000000000077919 */ /* 0x000e620000002600 */
[----:B------:R-:W2:Y:S01]  /*0300*/  I2F R3, R0 ;  /* 0x0000000000037306 */ /* 0x000ea20000201400 */
[----:B------:R-:W-:-:S02]  /*0310*/  IADD3 R14, R0, -0x1, RZ ;  /* 0xffffffff000e7810 */ /* 0x000fc40007ffe0ff */
[----:B------:R-:W1:Y:S05]  /*0320*/  S2R R8, SR_TID.X ;  /* 0x0000000000087919 */ /* 0x000e6a0000002100 */
[----:B------:R-:W3:Y:S08]  /*0330*/  I2F R11, R4 ;  /* 0x00000004000b7306 */ /* 0x000ef00000201400 */
[----:B--2---:R-:W2:Y:S08]  /*0340*/  MUFU.LG2 R9, R3 ;  /* 0x0000000300097308 */ /* 0x004eb00000000c00 */
[----:B---3--:R0:W3:Y:S01]  /*0350*/  MUFU.LG2 R10, R11 ;  /* 0x0000000b000a7308 */ /* 0x0080e20000000c00 */
[----:B-1----:R-:W-:-:S02]  /*0360*/  IMAD R12, R7, 0x40, R8 ;  /* 0x00000040070c7824 */ /* 0x002fc400078e0208 */
[----:B--2---:R-:W-:-:S05]  /*0370*/  FMUL.FTZ R9, R9, 0.69314718246459960938 ;  /* 0x3f31721809097820 */ /* 0x004fca0000410000 */
[----:B------:R-:W-:Y:S01]  /*0380*/  I2F R14, R14 ;  /* 0x0000000e000e7306 */ /* 0x000fe20000201400 */
[----:B0-----:R-:W-:-:S05]  /*0390*/  IMAD R11, R5, 0x40, R6 ;  /* 0x00000040050b7824 */ /* 0x001fca00078e0206 */
[----:B------:R-:W-:Y:S01]  /*03a0*/  ISETP.GE.AND P0, PT, R11, c[0x0][0x184], PT ;  /* 0x000061000b007a0c */ /* 0x000fe20003f06270 */
[----:B---3--:R-:W-:Y:S02]  /*03b0*/  FFMA.FTZ R15, R10, 0.69314718246459960938, -R9 ;  /* 0x3f3172180a0f7823 */ /* 0x008fe40000010809 */
[----:B------:R-:W0:Y:S01]  /*03c0*/  S2R R10, SR_CTAID.Z ;  /* 0x00000000000a7919 */ /* 0x000e220000002700 */
[----:B------:R-:W-:Y:S01]  /*03d0*/  ISETP.GE.OR P0, PT, R12, c[0x0][0x184], P0 ;  /* 0x000061000c007a0c */ /* 0x000fe20000706670 */
[----:B------:R-:W1:Y:S02]  /*03e0*/  MUFU.RCP R13, R15 ;  /* 0x0000000f000d7308 */ /* 0x000e640000001000 */
[----:B-1----:R-:W-:-:S04]  /*03f0*/  FMUL.FTZ R13, R14, R13 ;  /* 0x0000000d0e0d7220 */ /* 0x002fc80000410000 */
[----:B------:R-:W-:-:S06]  /*0400*/  FMUL.FTZ R13, R13, 0.99999988079071044922 ;  /* 0x3f7ffffe0d0d7820 */ /* 0x000fcc0000410000 */
[----:B------:R-:W-:Y:S05]  /*0410*/  @P0 BRA `(.L_x_13) ;  /* 0x00001df000000947 */ /* 0x000fea0003800000 */
[----:B------:R-:W-:Y:S01]  /*0420*/  IMAD.IADD R15, R12, 0x1, -R11 ;  /* 0x000000010c0f7824 */ /* 0x000fe200078e0a0b */
[----:B------:R-:W-:Y:S01]  /*0430*/  BSSY B0, `(.L_x_14) ;  /* 0x0000010000007945 */ /* 0x000fe20003800000 */
[----:B------:R-:W-:-:S03]  /*0440*/  IMAD.MOV R16, RZ, RZ, -R0 ;  /* 0x000000ffff107224 */ /* 0x000fc600078e0a00 */
[C---:B------:R-:W-:Y:S02]  /*0450*/  ISETP.GT.AND P0, PT, R15.reuse, R0, PT ;  /* 0x000000000f00720c */ /* 0x040fe40003f04270 */
[----:B------:R-:W-:-:S13]  /*0460*/  ISETP.GE.AND P1, PT, R15, R16, PT ;  /* 0x000000100f00720c */ /* 0x000fda0003f26270 */
[----:B------:R-:W-:Y:S05]  /*0470*/  @!P0 BRA P1, `(.L_x_15) ;  /* 0x000000b000008947 */ /* 0x000fea0000800000 */
[----:B------:R-:W1:Y:S01]  /*0480*/  I2F R15, R15 ;  /* 0x0000000f000f7306 */ /* 0x000e620000201400 */
[----:B------:R-:W-:Y:S01]  /*0490*/  ISETP.GE.AND P0, PT, R12, R11, PT ;  /* 0x0000000b0c00720c */ /* 0x000fe20003f06270 */
[----:B-1----:R-:W-:-:S06]  /*04a0*/  FADD.FTZ R14, |R15|, -RZ ;  /* 0x800000ff0f0e7221 */ /* 0x002fcc0000010200 */
[----:B------:R-:W1:Y:S02]  /*04b0*/  MUFU.LG2 R14, R14 ;  /* 0x0000000e000e7308 */ /* 0x000e640000000c00 */
[----:B-1----:R-:W-:-:S04]  /*04c0*/  FFMA.FTZ R18, R14, 0.69314718246459960938, -R9 ;  /* 0x3f3172180e127823 */ /* 0x002fc80000010809 */
[----:B------:R-:W-:-:S06]  /*04d0*/  FMUL.FTZ R18, R13, R18 ;  /* 0x000000120d127220 */ /* 0x000fcc0000410000 */
[----:B------:R-:W1:Y:S02]  /*04e0*/  FRND.FTZ.CEIL R18, R18 ;  /* 0x0000001200127307 */ /* 0x000e640000219000 */
[----:B-1----:R-:W-:-:S06]  /*04f0*/  FADD.FTZ R17, R3, R18 ;  /* 0x0000001203117221 */ /* 0x002fcc0000010000 */
[----:B------:R-:W1:Y:S02]  /*0500*/  F2I.FTZ.TRUNC.NTZ R15, R17 ;  /* 0x00000011000f7305 */ /* 0x000e64000021f100 */
[----:B-1----:R-:W-:-:S04]  /*0510*/  IMAD.MOV R19, RZ, RZ, -R15 ;  /* 0x000000ffff137224 */ /* 0x002fc800078e0a0f */
[----:B------:R-:W-:Y:S02]  /*0520*/  @!P0 IMAD.MOV.U32 R15, RZ, RZ, R19 ;  /* 0x000000ffff0f8224 */ /* 0x000fe400078e0013 */
.L_x_15:
[----:B------:R-:W-:Y:S05]  /*0530*/  BSYNC B0 ;  /* 0x0000000000007941 */ /* 0x000fea0003800000 */
.L_x_14:
[----:B------:R-:W-:Y:S01]  /*0540*/  IADD3 R15, R15, c[0x0][0x188], RZ ;  /* 0x000062000f0f7a10 */ /* 0x000fe20007ffe0ff */
[----:B0-----:R-:W-:Y:S01]  /*0550*/  IMAD R14, R10, c[0x0][0x184], R11 ;  /* 0x000061000a0e7a24 */ /* 0x001fe200078e020b */
[----:B------:R-:W-:Y:S02]  /*0560*/  ULDC.64 UR4, c[0x0][0x118] ;  /* 0x0000460000047ab9 */ /* 0x000fe40000000a00 */
[----:B------:R-:W-:-:S04]  /*0570*/  IMNMX R15, RZ, R15, !PT ;  /* 0x0000000fff0f7217 */ /* 0x000fc80007800200 */
[----:B------:R-:W-:-:S05]  /*0580*/  IMNMX R15, R4, R15, PT ;  /* 0x0000000f040f7217 */ /* 0x000fca0003800200 */
[----:B------:R-:W-:-:S05]  /*0590*/  IMAD R15, R2, R14, R15 ;  /* 0x0000000e020f7224 */ /* 0x000fca00078e020f */
[----:B------:R-:W-:-:S04]  /*05a0*/  IADD3 R14, P0, R15, c[0x0][0x178], RZ ;  /* 0x00005e000f0e7a10 */ /* 0x000fc80007f1e0ff */
[----:B------:R-:W-:-:S05]  /*05b0*/  LEA.HI.X.SX32 R15, R15, c[0x0][0x17c], 0x1, P0 ;  /* 0x00005f000f0f7a11 */ /* 0x000fca00000f0eff */
[----:B------:R-:W2:Y:S01]  /*05c0*/  LDG.E.U8 R14, [R14.64] ;  /* 0x000000040e0e7981 */ /* 0x000ea2000c1e1100 */
[----:B------:R-:W-:Y:S01]  /*05d0*/  IMAD R17, R6, 0x41, R8 ;  /* 0x0000004106117824 */ /* 0x000fe200078e0208 */
[----:B------:R-:W-:-:S04]  /*05e0*/  IADD3 R19, R11, 0x4, RZ ;  /* 0x000000040b137810 */ /* 0x000fc80007ffe0ff */
[----:B------:R-:W-:Y:S01]  /*05f0*/  ISETP.GE.AND P0, PT, R19, c[0x0][0x184], PT ;  /* 0x0000610013007a0c */ /* 0x000fe20003f06270 */
[----:B--2---:R0:W-:-:S12]  /*0600*/  STS.U8 [R17], R14 ;  /* 0x0000000e11007388 */ /* 0x0041d80000000000 */
[----:B------:R-:W-:Y:S05]  /*0610*/  @P0 BRA `(.L_x_13) ;  /* 0x00001bf000000947 */ /* 0x000fea0003800000 */
[----:B------:R-:W-:Y:S01]  /*0620*/  IMAD.IADD R15, R12, 0x1, -R19 ;  /* 0x000000010c0f7824 */ /* 0x000fe200078e0a13 */
[----:B------:R-:W-:Y:S04]  /*0630*/  BSSY B0, `(.L_x_16) ;  /* 0x000000f000007945 */ /* 0x000fe80003800000 */
[C---:B------:R-:W-:Y:S02]  /*0640*/  ISETP.GT.AND P0, PT, R15.reuse, R0, PT ;  /* 0x000000000f00720c */ /* 0x040fe40003f04270 */
[----:B------:R-:W-:-:S13]  /*0650*/  ISETP.GE.AND P1, PT, R15, R16, PT ;  /* 0x000000100f00720c */ /* 0x000fda0003f26270 */
[----:B------:R-:W-:Y:S05]  /*0660*/  @!P0 BRA P1, `(.L_x_17) ;  /* 0x000000b000008947 */ /* 0x000fea0000800000 */
[----:B------:R-:W1:Y:S01]  /*0670*/  I2F R15, R15 ;  /* 0x0000000f000f7306 */ /* 0x000e620000201400 */
[----:B------:R-:W-:Y:S01]  /*0680*/  ISETP.GE.AND P0, PT, R12, R19, PT ;  /* 0x000000130c00720c */ /* 0x000fe20003f06270 */
[----:B01----:R-:W-:-:S06]  /*0690*/  FADD.FTZ R14, |R15|, -RZ ;  /* 0x800000ff0f0e7221 */ /* 0x003fcc0000010200 */
[----:B------:R-:W0:Y:S02]  /*06a0*/  MUFU.LG2 R14, R14 ;  /* 0x0000000e000e7308 */ /* 0x000e240000000c00 */
[----:B0-----:R-:W-:-:S04]  /*06b0*/  FFMA.FTZ R18, R14, 0.69314718246459960938, -R9 ;  /* 0x3f3172180e127823 */ /* 0x001fc80000010809 */
[----:B------:R-:W-:-:S06]  /*06c0*/  FMUL.FTZ R18, R13, R18 ;  /* 0x000000120d127220 */ /* 0x000fcc0000410000 */
[----:B------:R-:W0:Y:S02]  /*06d0*/  FRND.FTZ.CEIL R18, R18 ;  /* 0x0000001200127307 */ /* 0x000e240000219000 */
[----:B0-----:R-:W-:-:S06]  /*06e0*/  FADD.FTZ R20, R3, R18 ;  /* 0x0000001203147221 */ /* 0x001fcc0000010000 */
[----:B------:R-:W0:Y:S02]  /*06f0*/  F2I.FTZ.TRUNC.NTZ R15, R20 ;  /* 0x00000014000f7305 */ /* 0x000e24000021f100 */
[----:B0-----:R-:W-:-:S04]  /*0700*/  IMAD.MOV R21, RZ, RZ, -R15 ;  /* 0x000000ffff157224 */ /* 0x001fc800078e0a0f */
[----:B------:R-:W-:Y:S02]  /*0710*/  @!P0 IMAD.MOV.U32 R15, RZ, RZ, R21 ;  /* 0x000000ffff0f8224 */ /* 0x000fe400078e0015 */
.L_x_17:
[----:B------:R-:W-:Y:S05]  /*0720*/  BSYNC B0 ;  /* 0x0000000000007941 */ /* 0x000fea0003800000 */
.L_x_16:
[----:B------:R-:W-:Y:S01]  /*0730*/  IADD3 R15, R15, c[0x0][0x188], RZ ;  /* 0x000062000f0f7a10 */ /* 0x000fe20007ffe0ff */
[----:B------:R-:W-:Y:S01]  /*0740*/  IMAD R19, R10, c[0x0][0x184], R19 ;  /* 0x000061000a137a24 */ /* 0x000fe200078e0213 */
[----:B------:R-:W-:Y:S02]  /*0750*/  ULDC.64 UR4, c[0x0][0x118] ;  /* 0x0000460000047ab9 */ /* 0x000fe40000000a00 */
[----:B------:R-:W-:-:S04]  /*0760*/  IMNMX R15, RZ, R15, !PT ;  /* 0x0000000fff0f7217 */ /* 0x000fc80007800200 */
[----:B------:R-:W-:-:S05]  /*0770*/  IMNMX R15, R4, R15, PT ;  /* 0x0000000f040f7217 */ /* 0x000fca0003800200 */
[----:B------:R-:W-:-:S05]  /*0780*/  IMAD R15, R2, R19, R15 ;  /* 0x00000013020f7224 */ /* 0x000fca00078e020f */
[----:B0-----:R-:W-:-:S04]  /*0790*/  IADD3 R14, P0, R15, c[0x0][0x178], RZ ;  /* 0x00005e000f0e7a10 */ /* 0x001fc80007f1e0ff */
[----:B------:R-:W-:-:S05]  /*07a0*/  LEA.HI.X.SX32 R15, R15, c[0x0][0x17c], 0x1, P0 ;  /* 0x00005f000f0f7a11 */ /* 0x000fca00000f0eff */
[----:B------:R-:W2:Y:S01]  /*07b0*/  LDG.E.U8 R14, [R14.64] ;  /* 0x000000040e0e7981 */ /* 0x000ea2000c1e1100 */
[----:B------:R-:W-:-:S04]  /*07c0*/  IADD3 R19, R11, 0x8, RZ ;  /* 0x000000080b137810 */ /* 0x000fc80007ffe0ff */
[----:B------:R-:W-:Y:S01]  /*07d0*/  ISETP.GE.AND P0, PT, R19, c[0x0][0x184], PT ;  /* 0x0000610013007a0c */ /* 0x000fe20003f06270 */
[----:B--2---:R0:W-:-:S12]  /*07e0*/  STS.U8 [R17+0x104], R14 ;  /* 0x0001040e11007388 */ /* 0x0041d80000000000 */
        /* <DEDUP_REMOVED lines=17> */
.L_x_19:
[----:B------:R-:W-:Y:S05]  /*0900*/  BSYNC B0 ;  /* 0x0000000000007941 */ /* 0x000fea0003800000 */
.L_x_18:
        /* <DEDUP_REMOVED lines=29> */
.L_x_21:
[----:B------:R-:W-:Y:S05]  /*0ae0*/  BSYNC B0 ;  /* 0x0000000000007941 */ /* 0x000fea0003800000 */
.L_x_20:
        /* <DEDUP_REMOVED lines=29> */
.L_x_23:
[----:B------:R-:W-:Y:S05]  /*0cc0*/  BSYNC B0 ;  /* 0x0000000000007941 */ /* 0x000fea0003800000 */
.L_x_22:
        /* <DEDUP_REMOVED lines=29> */
.L_x_25:
[----:B------:R-:W-:Y:S05]  /*0ea0*/  BSYNC B0 ;  /* 0x0000000000007941 */ /* 0x000fea0003800000 */
.L_x_24:
        /* <DEDUP_REMOVED lines=29> */
.L_x_27:
[----:B------:R-:W-:Y:S05]  /*1080*/  BSYNC B0 ;  /* 0x0000000000007941 */ /* 0x000fea0003800000 */
.L_x_26:
        /* <DEDUP_REMOVED lines=29> */
.L_x_29:
[----:B------:R-:W-:Y:S05]  /*1260*/  BSYNC B0 ;  /* 0x0000000000007941 */ /* 0x000fea0003800000 */
.L_x_28:
        /* <DEDUP_REMOVED lines=29> */
.L_x_31:
[----:B------:R-:W-:Y:S05]  /*1440*/  BSYNC B0 ;  /* 0x0000000000007941 */ /* 0x000fea0003800000 */
.L_x_30:
        /* <DEDUP_REMOVED lines=29> */
.L_x_33:
[----:B------:R-:W-:Y:S05]  /*1620*/  BSYNC B0 ;  /* 0x0000000000007941 */ /* 0x000fea0003800000 */
.L_x_32:
        /* <DEDUP_REMOVED lines=29> */
.L_x_35:
[----:B------:R-:W-:Y:S05]  /*1800*/  BSYNC B0 ;  /* 0x0000000000007941 */ /* 0x000fea0003800000 */
.L_x_34:
        /* <DEDUP_REMOVED lines=29> */
.L_x_37:
[----:B------:R-:W-:Y:S05]  /*19e0*/  BSYNC B0 ;  /* 0x0000000000007941 */ /* 0x000fea0003800000 */
.L_x_36:
        /* <DEDUP_REMOVED lines=29> */
.L_x_39:
[----:B------:R-:W-:Y:S05]  /*1bc0*/  BSYNC B0 ;  /* 0x0000000000007941 */ /* 0x000fea0003800000 */
.L_x_38:
        /* <DEDUP_REMOVED lines=29> */
.L_x_41:
[----:B------:R-:W-:Y:S05]  /*1da0*/  BSYNC B0 ;  /* 0x0000000000007941 */ /* 0x000fea0003800000 */
.L_x_40:
        /* <DEDUP_REMOVED lines=29> */
.L_x_43:
[----:B------:R-:W-:Y:S05]  /*1f80*/  BSYNC B0 ;  /* 0x0000000000007941 */ /* 0x000fea0003800000 */
.L_x_42:
        /* <DEDUP_REMOVED lines=15> */
[C---:B------:R-:W-:Y:S02]  /*2080*/  ISETP.GE.AND P1, PT, R15.reuse, R16, PT ;  /* 0x000000100f00720c */ /* 0x040fe40003f26270 */
[----:B------:R-:W-:-:S13]  /*2090*/  ISETP.GT.AND P0, PT, R15, R0, PT ;  /* 0x000000000f00720c */ /* 0x000fda0003f04270 */
        /* <DEDUP_REMOVED lines=12> */
.L_x_45:
[----:B------:R-:W-:Y:S05]  /*2160*/  BSYNC B0 ;  /* 0x0000000000007941 */ /* 0x000fea0003800000 */
.L_x_44:
        /* <DEDUP_REMOVED lines=8> */
[----:B------:R-:W2:Y:S04]  /*21f0*/  LDG.E.U8 R14, [R14.64] ;  /* 0x000000040e0e7981 */ /* 0x000ea8000c1e1100 */
[----:B--2---:R0:W-:Y:S02]  /*2200*/  STS.U8 [R17+0xf3c], R14 ;  /* 0x000f3c0e11007388 */ /* 0x0041e40000000000 */
.L_x_13:
[----:B------:R-:W-:Y:S01]  /*2210*/  WARPSYNC 0xffffffff ;  /* 0xffffffff00007948 */ /* 0x000fe20003800000 */
[----:B------:R-:W-:Y:S01]  /*2220*/  BAR.SYNC.DEFER_BLOCKING 0x0 ;  /* 0x0000000000007b1d */ /* 0x000fe20000010000 */
[----:B------:R-:W-:Y:S02]  /*2230*/  IMAD R7, R7, 0x40, R6 ;  /* 0x0000004007077824 */ /* 0x000fe400078e0206 */
[----:B------:R-:W-:-:S03]  /*2240*/  IMAD R12, R5, 0x40, R8 ;  /* 0x00000040050c7824 */ /* 0x000fc600078e0208 */
[----:B------:R-:W-:-:S04]  /*2250*/  ISETP.GE.AND P0, PT, R7, c[0x0][0x184], PT ;  /* 0x0000610007007a0c */ /* 0x000fc80003f06270 */
[----:B------:R-:W-:-:S13]  /*2260*/  ISETP.GE.OR P0, PT, R12, c[0x0][0x184], P0 ;  /* 0x000061000c007a0c */ /* 0x000fda0000706670 */
[----:B------:R-:W-:Y:S05]  /*2270*/  @P0 EXIT ;  /* 0x000000000000094d */ /* 0x000fea0003800000 */
        /* <DEDUP_REMOVED lines=17> */
.L_x_47:
[----:B------:R-:W-:Y:S05]  /*2390*/  BSYNC B0 ;  /* 0x0000000000007941 */ /* 0x000fea0003800000 */
.L_x_46:
[----:B------:R-:W-:Y:S01]  /*23a0*/  IADD3 R11, R11, c[0x0][0x188], RZ ;  /* 0x000062000b0b7a10 */ /* 0x000fe20007ffe0ff */
[----:B0-----:R-:W-:Y:S01]  /*23b0*/  IMAD R15, R10, c[0x0][0x184], R7 ;  /* 0x000061000a0f7a24 */ /* 0x001fe200078e0207 */
[----:B------:R-:W-:Y:S02]  /*23c0*/  ULDC.64 UR4, c[0x0][0x118] ;  /* 0x0000460000047ab9 */ /* 0x000fe40000000a00 */
[----:B------:R-:W-:Y:S01]  /*23d0*/  IMNMX R11, RZ, R11, !PT ;  /* 0x0000000bff0b7217 */ /* 0x000fe20007800200 */
[----:B------:R-:W-:-:S03]  /*23e0*/  IMAD R18, R15, c[0x0][0x184], R12 ;  /* 0x000061000f127a24 */ /* 0x000fc600078e020c */
[----:B------:R-:W-:Y:S02]  /*23f0*/  IMNMX R11, R4, R11, PT ;  /* 0x0000000b040b7217 */ /* 0x000fe40003800200 */
[----:B------:R-:W-:Y:S02]  /*2400*/  SHF.R.S32.HI R19, RZ, 0x1f, R18 ;  /* 0x0000001fff137819 */ /* 0x000fe40000011412 */
[----:B------:R-:W-:Y:S01]  /*2410*/  IADD3 R14, P1, R18, c[0x0][0x168], RZ ;  /* 0x00005a00120e7a10 */ /* 0x000fe20007f3e0ff */
[----:B------:R-:W-:-:S03]  /*2420*/  IMAD R11, R2, R15, R11 ;  /* 0x0000000f020b7224 */ /* 0x000fc600078e020b */
[----:B------:R-:W-:Y:S02]  /*2430*/  IADD3.X R15, R19, c[0x0][0x16c], RZ, P1, !PT ;  /* 0x00005b00130f7a10 */ /* 0x000fe40000ffe4ff */
[----:B------:R-:W-:-:S03]  /*2440*/  IADD3 R16, P0, R11, c[0x0][0x170], RZ ;  /* 0x00005c000b107a10 */ /* 0x000fc60007f1e0ff */
[----:B------:R-:W2:Y:S01]  /*2450*/  LDG.E.U8 R14, [R14.64] ;  /* 0x000000040e0e7981 */ /* 0x000ea2000c1e1100 */
[----:B------:R-:W-:-:S06]  /*2460*/  LEA.HI.X.SX32 R17, R11, c[0x0][0x174], 0x1, P0 ;  /* 0x00005d000b117a11 */ /* 0x000fcc00000f0eff */
[----:B------:R-:W2:Y:S01]  /*2470*/  LDG.E.U8 R17, [R16.64] ;  /* 0x0000000410117981 */ /* 0x000ea2000c1e1100 */
[----:B------:R-:W-:-:S05]  /*2480*/  IMAD R6, R8, 0x41, R6 ;  /* 0x0000004108067824 */ /* 0x000fca00078e0206 */
[----:B------:R-:W2:Y:S01]  /*2490*/  LDS.U8 R8, [R6] ;  /* 0x0000000006087984 */ /* 0x000ea20000000000 */
[----:B------:R-:W-:-:S04]  /*24a0*/  IADD3 R11, R7, 0x4, RZ ;  /* 0x00000004070b7810 */ /* 0x000fc80007ffe0ff */
[----:B------:R-:W-:Y:S02]  /*24b0*/  ISETP.GE.AND P0, PT, R11, c[0x0][0x184], PT ;  /* 0x000061000b007a0c */ /* 0x000fe40003f06270 */
[----:B------:R-:W-:-:S04]  /*24c0*/  IADD3 R18, P1, R18, c[0x0][0x160], RZ ;  /* 0x0000580012127a10 */ /* 0x000fc80007f3e0ff */
[----:B------:R-:W-:Y:S02]  /*24d0*/  IADD3.X R19, R19, c[0x0][0x164], RZ, P1, !PT ;  /* 0x0000590013137a10 */ /* 0x000fe40000ffe4ff */
[----:B--2---:R-:W-:-:S05]  /*24e0*/  IADD3 R21, R8, R14, R17 ;  /* 0x0000000e08157210 */ /* 0x004fca0007ffe011 */
[----:B------:R0:W-:Y:S01]  /*24f0*/  STG.E.U8 [R18.64], R21 ;  /* 0x0000001512007986 */ /* 0x0001e2000c101104 */
[----:B------:R-:W-:Y:S05]  /*2500*/  @P0 EXIT ;  /* 0x000000000000094d */ /* 0x000fea0003800000 */
[----:B------:R-:W-:Y:S01]  /*2510*/  IMAD.IADD R8, R11, 0x1, -R12 ;  /* 0x000000010b087824 */ /* 0x000fe200078e0a0c */
[----:B------:R-:W-:Y:S04]  /*2520*/  BSSY B0, `(.L_x_48) ;  /* 0x000000f000007945 */ /* 0x000fe80003800000 */
        /* <DEDUP_REMOVED lines=14> */
.L_x_49:
[----:B------:R-:W-:Y:S05]  /*2610*/  BSYNC B0 ;  /* 0x0000000000007941 */ /* 0x000fea0003800000 */
.L_x_48:
[----:B------:R-:W-:Y:S01]  /*2620*/  IADD3 R8, R8, c[0x0][0x188], RZ ;  /* 0x0000620008087a10 */ /* 0x000fe20007ffe0ff */
[----:B------:R-:W-:Y:S01]  /*2630*/  IMAD R11, R10, c[0x0][0x184], R11 ;  /* 0x000061000a0b7a24 */ /* 0x000fe200078e020b */
[----:B------:R-:W-:Y:S02]  /*2640*/  ULDC.64 UR4, c[0x0][0x118] ;  /* 0x0000460000047ab9 */ /* 0x000fe40000000a00 */
[----:B------:R-:W-:Y:S01]  /*2650*/  IMNMX R15, RZ, R8, !PT ;  /* 0x00000008ff0f7217 */ /* 0x000fe20007800200 */
[----:B0-----:R-:W-:Y:S01]  /*2660*/  IMAD R18, R11, c[0x0][0x184], R12 ;  /* 0x000061000b127a24 */ /* 0x001fe200078e020c */
[----:B------:R-:W0:Y:S02]  /*2670*/  LDS.U8 R8, [R6+0x4] ;  /* 0x0000040006087984 */ /* 0x000e240000000000 */
[----:B------:R-:W-:Y:S02]  /*2680*/  IMNMX R15, R4, R15, PT ;  /* 0x0000000f040f7217 */ /* 0x000fe40003800200 */
[----:B------:R-:W-:-:S02]  /*2690*/  SHF.R.S32.HI R19, RZ, 0x1f, R18 ;  /* 0x0000001fff137819 */ /* 0x000fc40000011412 */
[----:B------:R-:W-:Y:S01]  /*26a0*/  IADD3 R14, P1, R18, c[0x0][0x168], RZ ;  /* 0x00005a00120e7a10 */ /* 0x000fe20007f3e0ff */
[----:B------:R-:W-:-:S03]  /*26b0*/  IMAD R11, R2, R11, R15 ;  /* 0x0000000b020b7224 */ /* 0x000fc600078e020f */
[----:B------:R-:W-:Y:S02]  /*26c0*/  IADD3.X R15, R19, c[0x0][0x16c], RZ, P1, !PT ;  /* 0x00005b00130f7a10 */ /* 0x000fe40000ffe4ff */
[----:B------:R-:W-:-:S03]  /*26d0*/  IADD3 R16, P0, R11, c[0x0][0x170], RZ ;  /* 0x00005c000b107a10 */ /* 0x000fc60007f1e0ff */
[----:B------:R-:W0:Y:S01]  /*26e0*/  LDG.E.U8 R14, [R14.64] ;  /* 0x000000040e0e7981 */ /* 0x000e22000c1e1100 */
[----:B------:R-:W-:-:S06]  /*26f0*/  LEA.HI.X.SX32 R17, R11, c[0x0][0x174], 0x1, P0 ;  /* 0x00005d000b117a11 */ /* 0x000fcc00000f0eff */
[----:B------:R-:W0:Y:S01]  /*2700*/  LDG.E.U8 R17, [R16.64] ;  /* 0x0000000410117981 */ /* 0x000e22000c1e1100 */
[----:B------:R-:W-:-:S04]  /*2710*/  IADD3 R11, R7, 0x8, RZ ;  /* 0x00000008070b7810 */ /* 0x000fc80007ffe0ff */
[----:B------:R-:W-:Y:S02]  /*2720*/  ISETP.GE.AND P0, PT, R11, c[0x0][0x184], PT ;  /* 0x000061000b007a0c */ /* 0x000fe40003f06270 */
[----:B------:R-:W-:-:S04]  /*2730*/  IADD3 R18, P1, R18, c[0x0][0x160], RZ ;  /* 0x0000580012127a10 */ /* 0x000fc80007f3e0ff */
[----:B------:R-:W-:Y:S02]  /*2740*/  IADD3.X R19, R19, c[0x0][0x164], RZ, P1, !PT ;  /* 0x0000590013137a10 */ /* 0x000fe40000ffe4ff */
[----:B0-----:R-:W-:-:S05]  /*2750*/  IADD3 R21, R8, R14, R17 ;  /* 0x0000000e08157210 */ /* 0x001fca0007ffe011 */
        /* <DEDUP_REMOVED lines=18> */
.L_x_51:
[----:B------:R-:W-:Y:S05]  /*2880*/  BSYNC B0 ;  /* 0x0000000000007941 */ /* 0x000fea0003800000 */
.L_x_50:
        /* <DEDUP_REMOVED lines=38> */
.L_x_53:
[----:B------:R-:W-:Y:S05]  /*2af0*/  BSYNC B0 ;  /* 0x0000000000007941 */ /* 0x000fea0003800000 */
.L_x_52:
        /* <DEDUP_REMOVED lines=38> */
.L_x_55:
[----:B------:R-:W-:Y:S05]  /*2d60*/  BSYNC B0 ;  /* 0x0000000000007941 */ /* 0x000fea0003800000 */
.L_x_54:
        /* <DEDUP_REMOVED lines=38> */
.L_x_57:
[----:B------:R-:W-:Y:S05]  /*2fd0*/  BSYNC B0 ;  /* 0x0000000000007941 */ /* 0x000fea0003800000 */
.L_x_56:
        /* <DEDUP_REMOVED lines=38> */
.L_x_59:
[----:B------:R-:W-:Y:S05]  /*3240*/  BSYNC B0 ;  /* 0x0000000000007941 */ /* 0x000fea0003800000 */
.L_x_58:
        /* <DEDUP_REMOVED lines=38> */
.L_x_61:
[----:B------:R-:W-:Y:S05]  /*34b0*/  BSYNC B0 ;  /* 0x0000000000007941 */ /* 0x000fea0003800000 */
.L_x_60:
        /* <DEDUP_REMOVED lines=38> */
.L_x_63:
[----:B------:R-:W-:Y:S05]  /*3720*/  BSYNC B0 ;  /* 0x0000000000007941 */ /* 0x000fea0003800000 */
.L_x_62:
        /* <DEDUP_REMOVED lines=38> */
.L_x_65:
[----:B------:R-:W-:Y:S05]  /*3990*/  BSYNC B0 ;  /* 0x0000000000007941 */ /* 0x000fea0003800000 */
.L_x_64:
        /* <DEDUP_REMOVED lines=38> */
.L_x_67:
[----:B------:R-:W-:Y:S05]  /*3c00*/  BSYNC B0 ;  /* 0x0000000000007941 */ /* 0x000fea0003800000 */
.L_x_66:
        /* <DEDUP_REMOVED lines=38> */
.L_x_69:
[----:B------:R-:W-:Y:S05]  /*3e70*/  BSYNC B0 ;  /* 0x0000000000007941 */ /* 0x000fea0003800000 */
.L_x_68:
        /* <DEDUP_REMOVED lines=38> */
.L_x_71:
[----:B------:R-:W-:Y:S05]  /*40e0*/  BSYNC B0 ;  /* 0x0000000000007941 */ /* 0x000fea0003800000 */
.L_x_70:
        /* <DEDUP_REMOVED lines=38> */
.L_x_73:
[----:B------:R-:W-:Y:S05]  /*4350*/  BSYNC B0 ;  /* 0x0000000000007941 */ /* 0x000fea0003800000 */
.L_x_72:
        /* <DEDUP_REMOVED lines=38> */
.L_x_75:
[----:B------:R-:W-:Y:S05]  /*45c0*/  BSYNC B0 ;  /* 0x0000000000007941 */ /* 0x000fea0003800000 */
.L_x_74:
        /* <DEDUP_REMOVED lines=38> */
.L_x_77:
[----:B------:R-:W-:Y:S05]  /*4830*/  BSYNC B0 ;  /* 0x0000000000007941 */ /* 0x000fea0003800000 */
.L_x_76:
[----:B------:R-:W-:Y:S01]  /*4840*/  IADD3 R8, R8, c[0x0][0x188], RZ ;  /* 0x0000620008087a10 */ /* 0x000fe20007ffe0ff */
[----:B------:R-:W-:Y:S01]  /*4850*/  IMAD R7, R10, c[0x0][0x184], R7 ;  /* 0x000061000a077a24 */ /* 0x000fe200078e0207 */
[----:B------:R-:W-:Y:S01]  /*4860*/  ULDC.64 UR4, c[0x0][0x118] ;  /* 0x0000460000047ab9 */ /* 0x000fe20000000a00 */
[----:B------:R-:W1:Y:S01]  /*4870*/  LDS.U8 R6, [R6+0x3c] ;  /* 0x00003c0006067984 */ /* 0x000e620000000000 */
[----:B------:R-:W-:Y:S01]  /*4880*/  IMNMX R3, RZ, R8, !PT ;  /* 0x00000008ff037217 */ /* 0x000fe20007800200 */
[----:B------:R-:W-:-:S03]  /*4890*/  IMAD R8, R7, c[0x0][0x184], R12 ;  /* 0x0000610007087a24 */ /* 0x000fc600078e020c */
[----:B------:R-:W-:Y:S02]  /*48a0*/  IMNMX R3, R4, R3, PT ;  /* 0x0000000304037217 */ /* 0x000fe40003800200 */
[----:B------:R-:W-:-:S03]  /*48b0*/  SHF.R.S32.HI R0, RZ, 0x1f, R8 ;  /* 0x0000001fff007819 */ /* 0x000fc60000011408 */
[----:B------:R-:W-:Y:S01]  /*48c0*/  IMAD R7, R2, R7, R3 ;  /* 0x0000000702077224 */ /* 0x000fe200078e0203 */
[----:B------:R-:W-:-:S04]  /*48d0*/  IADD3 R2, P1, R8, c[0x0][0x168], RZ ;  /* 0x00005a0008027a10 */ /* 0x000fc80007f3e0ff */
[C---:B------:R-:W-:Y:S02]  /*48e0*/  IADD3 R4, P0, R7.reuse, c[0x0][0x170], RZ ;  /* 0x00005c0007047a10 */ /* 0x040fe40007f1e0ff */
[----:B------:R-:W-:Y:S02]  /*48f0*/  IADD3.X R3, R0, c[0x0][0x16c], RZ, P1, !PT ;  /* 0x00005b0000037a10 */ /* 0x000fe40000ffe4ff */
[----:B------:R-:W-:-:S03]  /*4900*/  LEA.HI.X.SX32 R5, R7, c[0x0][0x174], 0x1, P0 ;  /* 0x00005d0007057a11 */ /* 0x000fc600000f0eff */
[----:B------:R-:W1:Y:S04]  /*4910*/  LDG.E.U8 R2, [R2.64] ;  /* 0x0000000402027981 */ /* 0x000e68000c1e1100 */
[----:B------:R-:W1:Y:S01]  /*4920*/  LDG.E.U8 R5, [R4.64] ;  /* 0x0000000404057981 */ /* 0x000e62000c1e1100 */
[----:B------:R-:W-:-:S04]  /*4930*/  IADD3 R8, P0, R8, c[0x0][0x160], RZ ;  /* 0x0000580008087a10 */ /* 0x000fc80007f1e0ff */
[----:B------:R-:W-:Y:S02]  /*4940*/  IADD3.X R9, R0, c[0x0][0x164], RZ, P0, !PT ;  /* 0x0000590000097a10 */ /* 0x000fe400007fe4ff */
[----:B-1----:R-:W-:-:S05]  /*4950*/  IADD3 R7, R6, R2, R5 ;  /* 0x0000000206077210 */ /* 0x002fca0007ffe005 */
[----:B------:R-:W-:Y:S01]  /*4960*/  STG.E.U8 [R8.64], R7 ;  /* 0x0000000708007986 */ /* 0x000fe2000c101104 */
[----:B------:R-:W-:Y:S05]  /*4970*/  EXIT ;  /* 0x000000000000794d */ /* 0x000fea0003800000 */
.L_x_78:
        /* <DEDUP_REMOVED lines=16> */
.L_x_276:


//--------------------- .text._ZN17fastertransformer29disentangled_attention_kernelIaLi32ELi8EEEvPT_S2_PKS1_S4_iii --------------------------
	.section	.text._ZN17fastertransformer29disentangled_attention_kernelIaLi32ELi8EEEvPT_S2_PKS1_S4_iii,"ax",@progbits
	.sectioninfo	@"SHI_REGISTERS=24"
	.align	128
        .global         _ZN17fastertransformer29disentangled_attention_kernelIaLi32ELi8EEEvPT_S2_PKS1_S4_iii
        .type           _ZN17fastertransformer29disentangled_attention_kernelIaLi32ELi8EEEvPT_S2_PKS1_S4_iii,@function
        .size           _ZN17fastertransformer29disentangled_attention_kernelIaLi32ELi8EEEvPT_S2_PKS1_S4_iii,(.L_x_277 - _ZN17fastertransformer29disentangled_attention_kernelIaLi32ELi8EEEvPT_S2_PKS1_S4_iii)
        .other          _ZN17fastertransformer29disentangled_attention_kernelIaLi32ELi8EEEvPT_S2_PKS1_S4_iii,@"STO_CUDA_ENTRY STV_DEFAULT"
_ZN17fastertransformer29disentangled_attention_kernelIaLi32ELi8EEEvPT_S2_PKS1_S4_iii:
.text._ZN17fastertransformer29disentangled_attention_kernelIaLi32ELi8EEEvPT_S2_PKS1_S4_iii:
        /* <DEDUP_REMOVED lines=40> */
.L_x_79:
        /* <DEDUP_REMOVED lines=12> */
[----:B--2---:R-:W2:Y:S01]  /*0340*/  MUFU.LG2 R7, R5 ;  /* 0x0000000500077308 */ /* 0x004ea20000000c00 */
[----:B0-----:R-:W-:-:S05]  /*0350*/  IMAD R15, R10, 0x20, R11 ;  /* 0x000000200a0f7824 */ /* 0x001fca00078e020b */
[----:B------:R-:W-:Y:S02]  /*0360*/  ISETP.GE.AND P0, PT, R15, c[0x0][0x184], PT ;  /* 0x000061000f007a0c */ /* 0x000fe40003f06270 */
[----:B---3--:R-:W0:Y:S01]  /*0370*/  MUFU.LG2 R8, R3 ;  /* 0x0000000300087308 */ /* 0x008e220000000c00 */
[----:B-1----:R-:W-:Y:S02]  /*0380*/  IMAD R14, R13, 0x20, R12 ;  /* 0x000000200d0e7824 */ /* 0x002fe400078e020c */
[----:B--2---:R-:W-:-:S05]  /*0390*/  FMUL.FTZ R7, R7, 0.69314718246459960938 ;  /* 0x3f31721807077820 */ /* 0x004fca0000410000 */
[----:B------:R-:W-:Y:S01]  /*03a0*/  I2F R2, R2 ;  /* 0x0000000200027306 */ /* 0x000fe20000201400 */
[----:B------:R-:W-:Y:S01]  /*03b0*/  ISETP.GE.OR P0, PT, R14, c[0x0][0x184], P0 ;  /* 0x000061000e007a0c */ /* 0x000fe20000706670 */
[----:B0-----:R-:W-:Y:S02]  /*03c0*/  FFMA.FTZ R16, R8, 0.69314718246459960938, -R7 ;  /* 0x3f31721808107823 */ /* 0x001fe40000010807 */
[----:B------:R-:W0:Y:S04]  /*03d0*/  S2R R8, SR_CTAID.Z ;  /* 0x0000000000087919 */ /* 0x000e280000002700 */
[----:B------:R-:W1:Y:S02]  /*03e0*/  MUFU.RCP R9, R16 ;  /* 0x0000001000097308 */ /* 0x000e640000001000 */
[----:B-1----:R-:W-:-:S04]  /*03f0*/  FMUL.FTZ R9, R2, R9 ;  /* 0x0000000902097220 */ /* 0x002fc80000410000 */
[----:B------:R-:W-:Y:S01]  /*0400*/  FMUL.FTZ R9, R9, 0.99999988079071044922 ;  /* 0x3f7ffffe09097820 */ /* 0x000fe20000410000 */
        /* <DEDUP_REMOVED lines=18> */
.L_x_82:
[----:B------:R-:W-:Y:S05]  /*0530*/  BSYNC B0 ;  /* 0x0000000000007941 */ /* 0x000fea0003800000 */
.L_x_81:
        /* <DEDUP_REMOVED lines=30> */
.L_x_84:
[----:B------:R-:W-:Y:S05]  /*0720*/  BSYNC B0 ;  /* 0x0000000000007941 */ /* 0x000fea0003800000 */
.L_x_83:
        /* <DEDUP_REMOVED lines=29> */
.L_x_86:
[----:B------:R-:W-:Y:S05]  /*0900*/  BSYNC B0 ;  /* 0x0000000000007941 */ /* 0x000fea0003800000 */
.L_x_85:
        /* <DEDUP_REMOVED lines=29> */
.L_x_88:
[----:B------:R-:W-:Y:S05]  /*0ae0*/  BSYNC B0 ;  /* 0x0000000000007941 */ /* 0x000fea0003800000 */
.L_x_87:
        /* <DEDUP_REMOVED lines=10> */
.L_x_80:
[----:B------:R-:W-:Y:S01]  /*0b90*/  WARPSYNC 0xffffffff ;  /* 0xffffffff00007948 */ /* 0x000fe20003800000 */
[----:B------:R-:W-:Y:S01]  /*0ba0*/  BAR.SYNC.DEFER_BLOCKING 0x0 ;  /* 0x0000000000007b1d */ /* 0x000fe20000010000 */
[----:B------:R-:W-:Y:S02]  /*0bb0*/  IMAD R3, R13, 0x20, R11 ;  /* 0x000000200d037824 */ /* 0x000fe400078e020b */
[----:B0-----:R-:W-:-:S03]  /*0bc0*/  IMAD R2, R10, 0x20, R12 ;  /* 0x000000200a027824 */ /* 0x001fc600078e020c */
        /* <DEDUP_REMOVED lines=9> */
[----:B------:R-:W0:Y:S01]  /*0c60*/  I2F R13, R13 ;  /* 0x0000000d000d7306 */ /* 0x000e220000201400 */
[----:B------:R-:W-:Y:S01]  /*0c70*/  ISETP.GE.AND P0, PT, R3, R2, PT ;  /* 0x000000020300720c */ /* 0x000fe20003f06270 */
[----:B0-----:R-:W-:-:S06]  /*0c80*/  FADD.FTZ R14, |R13|, -RZ ;  /* 0x800000ff0d0e7221 */ /* 0x001fcc0000010200 */
        /* <DEDUP_REMOVED lines=8> */
.L_x_90:
[----:B------:R-:W-:Y:S05]  /*0d10*/  BSYNC B0 ;  /* 0x0000000000007941 */ /* 0x000fea0003800000 */
.L_x_89:
[----:B------:R-:W-:Y:S01]  /*0d20*/  IADD3 R13, R13, c[0x0][0x188], RZ ;  /* 0x000062000d0d7a10 */ /* 0x000fe20007ffe0ff */
[----:B------:R-:W-:Y:S01]  /*0d30*/  IMAD R15, R8, c[0x0][0x184], R3 ;  /* 0x00006100080f7a24 */ /* 0x000fe200078e0203 */
        /* <DEDUP_REMOVED lines=14> */
[----:B------:R-:W-:Y:S02]  /*0e20*/  IADD3 R19, R3, 0x8, RZ ;  /* 0x0000000803137810 */ /* 0x000fe40007ffe0ff */
[----:B------:R-:W-:Y:S02]  /*0e30*/  IADD3 R12, P1, R18, c[0x0][0x160], RZ ;  /* 0x00005800120c7a10 */ /* 0x000fe40007f3e0ff */
[----:B------:R-:W-:Y:S02]  /*0e40*/  ISETP.GE.AND P0, PT, R19, c[0x0][0x184], PT ;  /* 0x0000610013007a0c */ /* 0x000fe40003f06270 */
[----:B------:R-:W-:Y:S02]  /*0e50*/  IADD3.X R13, R21, c[0x0][0x164], RZ, P1, !PT ;  /* 0x00005900150d7a10 */ /* 0x000fe40000ffe4ff */
[----:B--2---:R-:W-:-:S05]  /*0e60*/  IADD3 R21, R20, R14, R17 ;  /* 0x0000000e14157210 */ /* 0x004fca0007ffe011 */
[----:B------:R0:W-:Y:S04]  /*0e70*/  STG.E.U8 [R12.64], R21 ;  /* 0x000000150c007986 */ /* 0x0001e8000c101104 */
[----:B------:R-:W-:Y:S05]  /*0e80*/  @P0 EXIT ;  /* 0x000000000000094d */ /* 0x000fea0003800000 */
[----:B0-----:R-:W-:Y:S01]  /*0e90*/  IMAD.IADD R13, R19, 0x1, -R2 ;  /* 0x00000001130d7824 */ /* 0x001fe200078e0a02 */
[----:B------:R-:W-:Y:S04]  /*0ea0*/  BSSY B0, `(.L_x_91) ;  /* 0x000000f000007945 */ /* 0x000fe80003800000 */
        /* <DEDUP_REMOVED lines=14> */
.L_x_92:
[----:B------:R-:W-:Y:S05]  /*0f90*/  BSYNC B0 ;  /* 0x0000000000007941 */ /* 0x000fea0003800000 */
.L_x_91:
[----:B------:R-:W-:Y:S01]  /*0fa0*/  IADD3 R13, R13, c[0x0][0x188], RZ ;  /* 0x000062000d0d7a10 */ /* 0x000fe20007ffe0ff */
[----:B------:R-:W-:Y:S01]  /*0fb0*/  IMAD R19, R8, c[0x0][0x184], R19 ;  /* 0x0000610008137a24 */ /* 0x000fe200078e0213 */
[----:B------:R-:W-:Y:S01]  /*0fc0*/  ULDC.64 UR4, c[0x0][0x118] ;  /* 0x0000460000047ab9 */ /* 0x000fe20000000a00 */
[----:B------:R-:W0:Y:S01]  /*0fd0*/  LDS.U8 R18, [R11+0x8] ;  /* 0x000008000b127984 */ /* 0x000e220000000000 */
        /* <DEDUP_REMOVED lines=32> */
[----:B01----:R-:W-:-:S04]  /*11e0*/  IMAD.MOV R16, RZ, RZ, -R13 ;  /* 0x000000ffff107224 */ /* 0x003fc800078e0a0d */
[----:B------:R-:W-:Y:S02]  /*11f0*/  @!P0 IMAD.MOV.U32 R13, RZ, RZ, R16 ;  /* 0x000000ffff0d8224 */ /* 0x000fe400078e0010 */
.L_x_94:
[----:B------:R-:W-:Y:S05]  /*1200*/  BSYNC B0 ;  /* 0x0000000000007941 */ /* 0x000fea0003800000 */
.L_x_93:
[----:B------:R-:W-:Y:S01]  /*1210*/  IADD3 R13, R13, c[0x0][0x188], RZ ;  /* 0x000062000d0d7a10 */ /* 0x000fe20007ffe0ff */
[----:B------:R-:W-:Y:S01]  /*1220*/  IMAD R19, R8, c[0x0][0x184], R19 ;  /* 0x0000610008137a24 */ /* 0x000fe200078e0213 */
[----:B------:R-:W-:Y:S01]  /*1230*/  ULDC.64 UR4, c[0x0][0x118] ;  /* 0x0000460000047ab9 */ /* 0x000fe20000000a00 */
[----:B------:R-:W1:Y:S01]  /*1240*/  LDS.U8 R18, [R11+0x10] ;  /* 0x000010000b127984 */ /* 0x000e620000000000 */
[----:B------:R-:W-:Y:S01]  /*1250*/  IMNMX R13, RZ, R13, !PT ;  /* 0x0000000dff0d7217 */ /* 0x000fe20007800200 */
[----:B0-----:R-:W-:-:S03]  /*1260*/  IMAD R16, R19, c[0x0][0x184], R2 ;  /* 0x0000610013107a24 */ /* 0x001fc600078e0202 */
[----:B------:R-:W-:Y:S02]  /*1270*/  IMNMX R13, R6, R13, PT ;  /* 0x0000000d060d7217 */ /* 0x000fe40003800200 */
[----:B------:R-:W-:Y:S02]  /*1280*/  SHF.R.S32.HI R17, RZ, 0x1f, R16 ;  /* 0x0000001fff117819 */ /* 0x000fe40000011410 */
[----:B------:R-:W-:Y:S01]  /*1290*/  IADD3 R12, P1, R16, c[0x0][0x168], RZ ;  /* 0x00005a00100c7a10 */ /* 0x000fe20007f3e0ff */
[----:B------:R-:W-:-:S03]  /*12a0*/  IMAD R19, R4, R19, R13 ;  /* 0x0000001304137224 */ /* 0x000fc600078e020d */
[----:B------:R-:W-:Y:S02]  /*12b0*/  IADD3.X R13, R17, c[0x0][0x16c], RZ, P1, !PT ;  /* 0x00005b00110d7a10 */ /* 0x000fe40000ffe4ff */
[----:B------:R-:W-:-:S03]  /*12c0*/  IADD3 R14, P0, R19, c[0x0][0x170], RZ ;  /* 0x00005c00130e7a10 */ /* 0x000fc60007f1e0ff */
[----:B------:R-:W1:Y:S01]  /*12d0*/  LDG.E.U8 R12, [R12.64] ;  /* 0x000000040c0c7981 */ /* 0x000e62000c1e1100 */
[----:B------:R-:W-:-:S06]  /*12e0*/  LEA.HI.X.SX32 R15, R19, c[0x0][0x174], 0x1, P0 ;  /* 0x00005d00130f7a11 */ /* 0x000fcc00000f0eff */
[----:B------:R-:W1:Y:S01]  /*12f0*/  LDG.E.U8 R15, [R14.64] ;  /* 0x000000040e0f7981 */ /* 0x000e62000c1e1100 */
[----:B------:R-:W-:-:S04]  /*1300*/  IADD3 R3, R3, 0x18, RZ ;  /* 0x0000001803037810 */ /* 0x000fc80007ffe0ff */
[----:B------:R-:W-:Y:S02]  /*1310*/  ISETP.GE.AND P0, PT, R3, c[0x0][0x184], PT ;  /* 0x0000610003007a0c */ /* 0x000fe40003f06270 */
[----:B------:R-:W-:-:S04]  /*1320*/  IADD3 R16, P1, R16, c[0x0][0x160], RZ ;  /* 0x0000580010107a10 */ /* 0x000fc80007f3e0ff */
[----:B------:R-:W-:Y:S02]  /*1330*/  IADD3.X R17, R17, c[0x0][0x164], RZ, P1, !PT ;  /* 0x0000590011117a10 */ /* 0x000fe40000ffe4ff */
[----:B-1----:R-:W-:-:S05]  /*1340*/  IADD3 R19, R18, R12, R15 ;  /* 0x0000000c12137210 */ /* 0x002fca0007ffe00f */
        /* <DEDUP_REMOVED lines=18> */
.L_x_96:
[----:B------:R-:W-:Y:S05]  /*1470*/  BSYNC B0 ;  /* 0x0000000000007941 */ /* 0x000fea0003800000 */
.L_x_95:
[----:B------:R-:W-:Y:S01]  /*1480*/  IADD3 R13, R13, c[0x0][0x188], RZ ;  /* 0x000062000d0d7a10 */ /* 0x000fe20007ffe0ff */
[----:B------:R-:W-:Y:S01]  /*1490*/  IMAD R3, R8, c[0x0][0x184], R3 ;  /* 0x0000610008037a24 */ /* 0x000fe200078e0203 */
[----:B------:R-:W-:Y:S01]  /*14a0*/  ULDC.64 UR4, c[0x0][0x118] ;  /* 0x0000460000047ab9 */ /* 0x000fe20000000a00 */
[----:B------:R-:W1:Y:S01]  /*14b0*/  LDS.U8 R11, [R11+0x18] ;  /* 0x000018000b0b7984 */ /* 0x000e620000000000 */
[----:B------:R-:W-:-:S04]  /*14c0*/  IMNMX R13, RZ, R13, !PT ;  /* 0x0000000dff0d7217 */ /* 0x000fc80007800200 */
[----:B------:R-:W-:Y:S01]  /*14d0*/  IMNMX R13, R6, R13, PT ;  /* 0x0000000d060d7217 */ /* 0x000fe20003800200 */
[----:B------:R-:W-:-:S04]  /*14e0*/  IMAD R6, R3, c[0x0][0x184], R2 ;  /* 0x0000610003067a24 */ /* 0x000fc800078e0202 */
[----:B------:R-:W-:Y:S01]  /*14f0*/  IMAD R13, R4, R3, R13 ;  /* 0x00000003040d7224 */ /* 0x000fe200078e020d */
[----:B------:R-:W-:Y:S02]  /*1500*/  SHF.R.S32.HI R0, RZ, 0x1f, R6 ;  /* 0x0000001fff007819 */ /* 0x000fe40000011406 */
[----:B------:R-:W-:Y:S02]  /*1510*/  IADD3 R2, P1, R6, c[0x0][0x168], RZ ;  /* 0x00005a0006027a10 */ /* 0x000fe40007f3e0ff */
        /* <DEDUP_REMOVED lines=10> */
.L_x_97:
        /* <DEDUP_REMOVED lines=12> */
.L_x_277:


//--------------------- .text._ZN17fastertransformer29disentangled_attention_kernelI6__halfLi64ELi4EEEvPT_S3_PKS2_S5_iii --------------------------
	.section	.text._ZN17fastertransformer29disentangled_attention_kernelI6__halfLi64ELi4EEEvPT_S3_PKS2_S5_iii,"ax",@progbits
	.sectioninfo	@"SHI_REGISTERS=30"
	.align	128
        .global         _ZN17fastertransformer29disentangled_attention_kernelI6__halfLi64ELi4EEEvPT_S3_PKS2_S5_iii
        .type           _ZN17fastertransformer29disentangled_attention_kernelI6__halfLi64ELi4EEEvPT_S3_PKS2_S5_iii,@function
        .size           _ZN17fastertransformer29disentangled_attention_kernelI6__halfLi64ELi4EEEvPT_S3_PKS2_S5_iii,(.L_x_278 - _ZN17fastertransformer29disentangled_attention_kernelI6__halfLi64ELi4EEEvPT_S3_PKS2_S5_iii)
        .other          _ZN17fastertransformer29disentangled_attention_kernelI6__halfLi64ELi4EEEvPT_S3_PKS2_S5_iii,@"STO_CUDA_ENTRY STV_DEFAULT"
_ZN17fastertransformer29disentangled_attention_kernelI6__halfLi64ELi4EEEvPT_S3_PKS2_S5_iii:
.text._ZN17fastertransformer29disentangled_attention_kernelI6__halfLi64ELi4EEEvPT_S3_PKS2_S5_iii:
        /* <DEDUP_REMOVED lines=22> */
[----:B------:R-:W-:Y:S01]  /*0160*/  HFMA2.MMA R8, -RZ, RZ, 0, 1.442432403564453125e-05 ;  /* 0x000000f2ff087435 */ /* 0x000fe200000001ff */
[----:B------:R-:W-:Y:S02]  /*0170*/  IMAD.MOV.U32 R4, RZ, RZ, c[0x4][0x30] ;  /* 0x01000c00ff047624 */ /* 0x000fe400078e00ff */
[----:B------:R-:W-:Y:S02]  /*0180*/  IMAD.MOV.U32 R5, RZ, RZ, c[0x4][0x34] ;  /* 0x01000d00ff057624 */ /* 0x000fe400078e00ff */
[----:B------:R-:W0:Y:S01]  /*0190*/  LDC.64 R2, c[0x4][R2] ;  /* 0x0100000002027b82 */ /* 0x000e220000000a00 */
[----:B------:R-:W-:Y:S02]  /*01a0*/  IMAD.MOV.U32 R6, RZ, RZ, c[0x4][0x38] ;  /* 0x01000e00ff067624 */ /* 0x000fe400078e00ff */
[----:B------:R-:W-:Y:S02]  /*01b0*/  IMAD.MOV.U32 R7, RZ, RZ, c[0x4][0x3c] ;  /* 0x01000f00ff077624 */ /* 0x000fe400078e00ff */
[----:B------:R-:W-:-:S02]  /*01c0*/  IMAD.MOV.U32 R10, RZ, RZ, c[0x4][0x18] ;  /* 0x01000600ff0a7624 */ /* 0x000fc400078e00ff */
[----:B------:R-:W-:Y:S02]  /*01d0*/  IMAD.MOV.U32 R11, RZ, RZ, c[0x4][0x1c] ;  /* 0x01000700ff0b7624 */ /* 0x000fe400078e00ff */
[----:B------:R-:W-:Y:S02]  /*01e0*/  IMAD.MOV.U32 R12, RZ, RZ, 0x1 ;  /* 0x00000001ff0c7424 */ /* 0x000fe400078e00ff */
[----:B------:R-:W-:Y:S02]  /*01f0*/  IMAD.MOV.U32 R13, RZ, RZ, RZ ;  /* 0x000000ffff0d7224 */ /* 0x000fe400078e00ff */
[----:B------:R-:W-:Y:S01]  /*0200*/  LEPC R14 ;  /* 0x00000000000e734e */ /* 0x000fe20000000000 */
[----:B------:R-:W-:Y:S02]  /*0210*/  MOV R9, 0x280 ;  /* 0x0000028000097802 */ /* 0x000fe40000000f00 */
[----:B------:R-:W-:Y:S02]  /*0220*/  MOV R20, 0x200 ;  /* 0x0000020000147802 */ /* 0x000fe40000000f00 */
[----:B------:R-:W-:Y:S02]  /*0230*/  MOV R21, 0x0 ;  /* 0x0000000000157802 */ /* 0x000fe40000000f00 */
[----:B------:R-:W-:-:S02]  /*0240*/  MOV R0, 0x0 ;  /* 0x0000000000007802 */ /* 0x000fc40000000f00 */
[----:B------:R-:W-:-:S04]  /*0250*/  IADD3 R20, P0, P1, -R20, R9, R14 ;  /* 0x0000000914147210 */ /* 0x000fc8000791e10e */
[----:B------:R-:W-:-:S04]  /*0260*/  IADD3.X R21, ~R0, R21, R15, P0, P1 ;  /* 0x0000001500157210 */ /* 0x000fc800007e250f */
[----:B0-----:R-:W-:Y:S05]  /*0270*/  CALL.ABS.NOINC R2 ;  /* 0x0000000002007343 */ /* 0x001fea0003c00000 */
.L_x_98:
        /* <DEDUP_REMOVED lines=26> */
[----:B------:R-:W-:Y:S01]  /*0420*/  IMAD.MOV R16, RZ, RZ, -R0 ;  /* 0x000000ffff107224 */ /* 0x000fe200078e0a00 */
[----:B------:R-:W-:Y:S01]  /*0430*/  IADD3 R15, -R11, R12, RZ ;  /* 0x0000000c0b0f7210 */ /* 0x000fe20007ffe1ff */
[----:B------:R-:W-:Y:S03]  /*0440*/  BSSY B0, `(.L_x_100) ;  /* 0x000000f000007945 */ /* 0x000fe60003800000 */
        /* <DEDUP_REMOVED lines=14> */
.L_x_101:
[----:B------:R-:W-:Y:S05]  /*0530*/  BSYNC B0 ;  /* 0x0000000000007941 */ /* 0x000fea0003800000 */
.L_x_100:
[----:B------:R-:W-:Y:S01]  /*0540*/  IADD3 R15, R15, c[0x0][0x188], RZ ;  /* 0x000062000f0f7a10 */ /* 0x000fe20007ffe0ff */
[----:B0-----:R-:W-:Y:S01]  /*0550*/  IMAD R14, R10, c[0x0][0x184], R11 ;  /* 0x000061000a0e7a24 */ /* 0x001fe200078e020b */
[----:B------:R-:W-:Y:S01]  /*0560*/  ULDC.64 UR4, c[0x0][0x118] ;  /* 0x0000460000047ab9 */ /* 0x000fe20000000a00 */
[----:B------:R-:W-:Y:S01]  /*0570*/  IMAD.MOV.U32 R17, RZ, RZ, 0x2 ;  /* 0x00000002ff117424 */ /* 0x000fe200078e00ff */
[----:B------:R-:W-:-:S04]  /*0580*/  IMNMX R15, RZ, R15, !PT ;  /* 0x0000000fff0f7217 */ /* 0x000fc80007800200 */
[----:B------:R-:W-:-:S05]  /*0590*/  IMNMX R15, R4, R15, PT ;  /* 0x0000000f040f7217 */ /* 0x000fca0003800200 */
[----:B------:R-:W-:-:S04]  /*05a0*/  IMAD R14, R2, R14, R15 ;  /* 0x0000000e020e7224 */ /* 0x000fc800078e020f */
[----:B------:R-:W-:-:S06]  /*05b0*/  IMAD.WIDE R14, R14, R17, c[0x0][0x178] ;  /* 0x00005e000e0e7625 */ /* 0x000fcc00078e0211 */
[----:B------:R-:W2:Y:S01]  /*05c0*/  LDG.E.U16 R15, [R14.64] ;  /* 0x000000040e0f7981 */ /* 0x000ea2000c1e1500 */
[----:B------:R-:W-:Y:S01]  /*05d0*/  IMAD R18, R6, 0x41, R8 ;  /* 0x0000004106127824 */ /* 0x000fe200078e0208 */
[----:B------:R-:W-:-:S03]  /*05e0*/  IADD3 R19, R11, 0x4, RZ ;  /* 0x000000040b137810 */ /* 0x000fc60007ffe0ff */
[----:B------:R-:W-:Y:S01]  /*05f0*/  IMAD.SHL.U32 R18, R18, 0x2, RZ ;  /* 0x0000000212127824 */ /* 0x000fe200078e00ff */
[----:B------:R-:W-:-:S04]  /*0600*/  ISETP.GE.AND P0, PT, R19, c[0x0][0x184], PT ;  /* 0x0000610013007a0c */ /* 0x000fc80003f06270 */
[----:B--2---:R0:W-:Y:S09]  /*0610*/  STS.U16 [R18], R15 ;  /* 0x0000000f12007388 */ /* 0x0041f20000000400 */
[----:B------:R-:W-:Y:S05]  /*0620*/  @P0 BRA `(.L_x_99) ;  /* 0x00001b0000000947 */ /* 0x000fea0003800000 */
[----:B0-----:R-:W-:Y:S01]  /*0630*/  IMAD.IADD R15, R12, 0x1, -R19 ;  /* 0x000000010c0f7824 */ /* 0x001fe200078e0a13 */
[----:B------:R-:W-:Y:S04]  /*0640*/  BSSY B0, `(.L_x_102) ;  /* 0x000000f000007945 */ /* 0x000fe80003800000 */
[----:B------:R-:W-:-:S02]  /*0650*/  ISETP.GT.AND P0, PT, R15, R0, PT ;  /* 0x000000000f00720c */ /* 0x000fc40003f04270 */
        /* <DEDUP_REMOVED lines=13> */
.L_x_103:
[----:B------:R-:W-:Y:S05]  /*0730*/  BSYNC B0 ;  /* 0x0000000000007941 */ /* 0x000fea0003800000 */
.L_x_102:
[----:B------:R-:W-:Y:S01]  /*0740*/  IADD3 R15, R15, c[0x0][0x188], RZ ;  /* 0x000062000f0f7a10 */ /* 0x000fe20007ffe0ff */
[----:B------:R-:W-:Y:S01]  /*0750*/  IMAD R19, R10, c[0x0][0x184], R19 ;  /* 0x000061000a137a24 */ /* 0x000fe200078e0213 */
[----:B------:R-:W-:Y:S02]  /*0760*/  ULDC.64 UR4, c[0x0][0x118] ;  /* 0x0000460000047ab9 */ /* 0x000fe40000000a00 */
[----:B------:R-:W-:-:S04]  /*0770*/  IMNMX R15, RZ, R15, !PT ;  /* 0x0000000fff0f7217 */ /* 0x000fc80007800200 */
[----:B------:R-:W-:-:S05]  /*0780*/  IMNMX R15, R4, R15, PT ;  /* 0x0000000f040f7217 */ /* 0x000fca0003800200 */
[----:B------:R-:W-:-:S04]  /*0790*/  IMAD R14, R2, R19, R15 ;  /* 0x00000013020e7224 */ /* 0x000fc800078e020f */
[----:B------:R-:W-:-:S06]  /*07a0*/  IMAD.WIDE R14, R14, R17, c[0x0][0x178] ;  /* 0x00005e000e0e7625 */ /* 0x000fcc00078e0211 */
[----:B------:R-:W2:Y:S01]  /*07b0*/  LDG.E.U16 R15, [R14.64] ;  /* 0x000000040e0f7981 */ /* 0x000ea2000c1e1500 */
[----:B------:R-:W-:-:S04]  /*07c0*/  IADD3 R19, R11, 0x8, RZ ;  /* 0x000000080b137810 */ /* 0x000fc80007ffe0ff */
[----:B------:R-:W-:Y:S01]  /*07d0*/  ISETP.GE.AND P0, PT, R19, c[0x0][0x184], PT ;  /* 0x0000610013007a0c */ /* 0x000fe20003f06270 */
[----:B--2---:R0:W-:-:S12]  /*07e0*/  STS.U16 [R18+0x208], R15 ;  /* 0x0002080f12007388 */ /* 0x0041d80000000400 */
[----:B------:R-:W-:Y:S05]  /*07f0*/  @P0 BRA `(.L_x_99) ;  /* 0x0000193000000947 */ /* 0x000fea0003800000 */
[----:B0-----:R-:W-:Y:S01]  /*0800*/  IADD3 R15, R12, -R19, RZ ;  /* 0x800000130c0f7210 */ /* 0x001fe20007ffe0ff */
[----:B------:R-:W-:Y:S03]  /*0810*/  BSSY B0, `(.L_x_104) ;  /* 0x000000f000007945 */ /* 0x000fe60003800000 */
        /* <DEDUP_REMOVED lines=14> */
.L_x_105:
[----:B------:R-:W-:Y:S05]  /*0900*/  BSYNC B0 ;  /* 0x0000000000007941 */ /* 0x000fea0003800000 */
.L_x_104:
        /* <DEDUP_REMOVED lines=28> */
.L_x_107:
[----:B------:R-:W-:Y:S05]  /*0ad0*/  BSYNC B0 ;  /* 0x0000000000007941 */ /* 0x000fea0003800000 */
.L_x_106:
        /* <DEDUP_REMOVED lines=28> */
.L_x_109:
[----:B------:R-:W-:Y:S05]  /*0ca0*/  BSYNC B0 ;  /* 0x0000000000007941 */ /* 0x000fea0003800000 */
.L_x_108:
        /* <DEDUP_REMOVED lines=28> */
.L_x_111:
[----:B------:R-:W-:Y:S05]  /*0e70*/  BSYNC B0 ;  /* 0x0000000000007941 */ /* 0x000fea0003800000 */
.L_x_110:
        /* <DEDUP_REMOVED lines=28> */
.L_x_113:
[----:B------:R-:W-:Y:S05]  /*1040*/  BSYNC B0 ;  /* 0x0000000000007941 */ /* 0x000fea0003800000 */
.L_x_112:
        /* <DEDUP_REMOVED lines=28> */
.L_x_115:
[----:B------:R-:W-:Y:S05]  /*1210*/  BSYNC B0 ;  /* 0x0000000000007941 */ /* 0x000fea0003800000 */
.L_x_114:
        /* <DEDUP_REMOVED lines=28> */
.L_x_117:
[----:B------:R-:W-:Y:S05]  /*13e0*/  BSYNC B0 ;  /* 0x0000000000007941 */ /* 0x000fea0003800000 */
.L_x_116:
        /* <DEDUP_REMOVED lines=28> */
.L_x_119:
[----:B------:R-:W-:Y:S05]  /*15b0*/  BSYNC B0 ;  /* 0x0000000000007941 */ /* 0x000fea0003800000 */
.L_x_118:
        /* <DEDUP_REMOVED lines=28> */
.L_x_121:
[----:B------:R-:W-:Y:S05]  /*1780*/  BSYNC B0 ;  /* 0x0000000000007941 */ /* 0x000fea0003800000 */
.L_x_120:
        /* <DEDUP_REMOVED lines=28> */
.L_x_123:
[----:B------:R-:W-:Y:S05]  /*1950*/  BSYNC B0 ;  /* 0x0000000000007941 */ /* 0x000fea0003800000 */
.L_x_122:
        /* <DEDUP_REMOVED lines=28> */
.L_x_125:
[----:B------:R-:W-:Y:S05]  /*1b20*/  BSYNC B0 ;  /* 0x0000000000007941 */ /* 0x000fea0003800000 */
.L_x_124:
        /* <DEDUP_REMOVED lines=28> */
.L_x_127:
[----:B------:R-:W-:Y:S05]  /*1cf0*/  BSYNC B0 ;  /* 0x0000000000007941 */ /* 0x000fea0003800000 */
.L_x_126:
        /* <DEDUP_REMOVED lines=28> */
.L_x_129:
[----:B------:R-:W-:Y:S05]  /*1ec0*/  BSYNC B0 ;  /* 0x0000000000007941 */ /* 0x000fea0003800000 */
.L_x_128:
        /* <DEDUP_REMOVED lines=14> */
[C---:B------:R-:W-:Y:S02]  /*1fb0*/  ISETP.GE.AND P1, PT, R15.reuse, R16, PT ;  /* 0x000000100f00720c */ /* 0x040fe40003f26270 */
[----:B------:R-:W-:-:S13]  /*1fc0*/  ISETP.GT.AND P0, PT, R15, R0, PT ;  /* 0x000000000f00720c */ /* 0x000fda0003f04270 */
        /* <DEDUP_REMOVED lines=12> */
.L_x_131:
[----:B------:R-:W-:Y:S05]  /*2090*/  BSYNC B0 ;  /* 0x0000000000007941 */ /* 0x000fea0003800000 */
.L_x_130:
[----:B------:R-:W-:Y:S01]  /*20a0*/  IADD3 R15, R15, c[0x0][0x188], RZ ;  /* 0x000062000f0f7a10 */ /* 0x000fe20007ffe0ff */
[----:B------:R-:W-:Y:S01]  /*20b0*/  IMAD R11, R10, c[0x0][0x184], R11 ;  /* 0x000061000a0b7a24 */ /* 0x000fe200078e020b */
[----:B------:R-:W-:Y:S02]  /*20c0*/  ULDC.64 UR4, c[0x0][0x118] ;  /* 0x0000460000047ab9 */ /* 0x000fe40000000a00 */
[----:B------:R-:W-:-:S04]  /*20d0*/  IMNMX R15, RZ, R15, !PT ;  /* 0x0000000fff0f7217 */ /* 0x000fc80007800200 */
[----:B------:R-:W-:-:S05]  /*20e0*/  IMNMX R15, R4, R15, PT ;  /* 0x0000000f040f7217 */ /* 0x000fca0003800200 */
[----:B------:R-:W-:-:S04]  /*20f0*/  IMAD R14, R2, R11, R15 ;  /* 0x0000000b020e7224 */ /* 0x000fc800078e020f */
[----:B------:R-:W-:-:S06]  /*2100*/  IMAD.WIDE R14, R14, R17, c[0x0][0x178] ;  /* 0x00005e000e0e7625 */ /* 0x000fcc00078e0211 */
[----:B------:R-:W2:Y:S04]  /*2110*/  LDG.E.U16 R15, [R14.64] ;  /* 0x000000040e0f7981 */ /* 0x000ea8000c1e1500 */
[----:B--2---:R0:W-:Y:S02]  /*2120*/  STS.U16 [R18+0x1e78], R15 ;  /* 0x001e780f12007388 */ /* 0x0041e40000000400 */
.L_x_99:
        /* <DEDUP_REMOVED lines=8> */
[----:B------:R-:W-:Y:S01]  /*21b0*/  IADD3 R5, -R0, RZ, RZ ;  /* 0x000000ff00057210 */ /* 0x000fe20007ffe1ff */
        /* <DEDUP_REMOVED lines=11> */
[----:B01----:R-:W-:-:S06]  /*2270*/  FADD.FTZ R15, R3, R16 ;  /* 0x00000010030f7221 */ /* 0x003fcc0000010000 */
[----:B------:R-:W0:Y:S02]  /*2280*/  F2I.FTZ.TRUNC.NTZ R11, R15 ;  /* 0x0000000f000b7305 */ /* 0x000e24000021f100 */
[----:B0-----:R-:W-:-:S04]  /*2290*/  IMAD.MOV R17, RZ, RZ, -R11 ;  /* 0x000000ffff117224 */ /* 0x001fc800078e0a0b */
[----:B------:R-:W-:Y:S02]  /*22a0*/  @!P0 IMAD.MOV.U32 R11, RZ, RZ, R17 ;  /* 0x000000ffff0b8224 */ /* 0x000fe400078e0011 */
.L_x_133:
[----:B------:R-:W-:Y:S05]  /*22b0*/  BSYNC B0 ;  /* 0x0000000000007941 */ /* 0x000fea0003800000 */
.L_x_132:
[----:B------:R-:W-:Y:S01]  /*22c0*/  IADD3 R11, R11, c[0x0][0x188], RZ ;  /* 0x000062000b0b7a10 */ /* 0x000fe20007ffe0ff */
[----:B0-----:R-:W-:Y:S01]  /*22d0*/  IMAD R17, R10, c[0x0][0x184], R7 ;  /* 0x000061000a117a24 */ /* 0x001fe200078e0207 */
[----:B------:R-:W-:Y:S02]  /*22e0*/  ULDC.64 UR4, c[0x0][0x118] ;  /* 0x0000460000047ab9 */ /* 0x000fe40000000a00 */
[----:B------:R-:W-:Y:S01]  /*22f0*/  IMNMX R11, RZ, R11, !PT ;  /* 0x0000000bff0b7217 */ /* 0x000fe20007800200 */
[----:B------:R-:W-:-:S03]  /*2300*/  IMAD R20, R17, c[0x0][0x184], R12 ;  /* 0x0000610011147a24 */ /* 0x000fc600078e020c */
[----:B------:R-:W-:Y:S01]  /*2310*/  IMNMX R15, R4, R11, PT ;  /* 0x0000000b040f7217 */ /* 0x000fe20003800200 */
[----:B------:R-:W-:-:S04]  /*2320*/  IMAD.MOV.U32 R11, RZ, RZ, 0x2 ;  /* 0x00000002ff0b7424 */ /* 0x000fc800078e00ff */
[----:B------:R-:W-:Y:S02]  /*2330*/  IMAD R16, R2, R17, R15 ;  /* 0x0000001102107224 */ /* 0x000fe400078e020f */
[----:B------:R-:W-:-:S04]  /*2340*/  IMAD.WIDE R14, R20, R11, c[0x0][0x168] ;  /* 0x00005a00140e7625 */ /* 0x000fc800078e020b */
[----:B------:R-:W-:Y:S02]  /*2350*/  IMAD.WIDE R16, R16, R11, c[0x0][0x170] ;  /* 0x00005c0010107625 */ /* 0x000fe400078e020b */
[----:B------:R-:W2:Y:S04]  /*2360*/  LDG.E.U16 R14, [R14.64] ;  /* 0x000000040e0e7981 */ /* 0x000ea8000c1e1500 */
[----:B------:R-:W3:Y:S01]  /*2370*/  LDG.E.U16 R16, [R16.64] ;  /* 0x0000000410107981 */ /* 0x000ee2000c1e1500 */
[----:B------:R-:W-:-:S04]  /*2380*/  IMAD R6, R8, 0x41, R6 ;  /* 0x0000004108067824 */ /* 0x000fc800078e0206 */
[----:B------:R-:W-:-:S05]  /*2390*/  IMAD.SHL.U32 R6, R6, 0x2, RZ ;  /* 0x0000000206067824 */ /* 0x000fca00078e00ff */
[----:B------:R-:W3:Y:S01]  /*23a0*/  LDS.U16 R19, [R6] ;  /* 0x0000000006137984 */ /* 0x000ee20000000400 */
[----:B------:R-:W-:-:S04]  /*23b0*/  IADD3 R21, R7, 0x4, RZ ;  /* 0x0000000407157810 */ /* 0x000fc80007ffe0ff */
[----:B------:R-:W-:Y:S01]  /*23c0*/  ISETP.GE.AND P0, PT, R21, c[0x0][0x184], PT ;  /* 0x0000610015007a0c */ /* 0x000fe20003f06270 */
[----:B---3--:R-:W-:-:S04]  /*23d0*/  HADD2 R19, R16.H0_H0, R19.H0_H0 ;  /* 0x2000001310137230 */ /* 0x008fc80000000800 */
[----:B--2---:R-:W-:Y:S01]  /*23e0*/  HADD2 R8, R14.H0_H0, R19.H0_H0 ;  /* 0x200000130e087230 */ /* 0x004fe20000000800 */
[----:B------:R-:W-:-:S05]  /*23f0*/  IMAD.WIDE R18, R20, R11, c[0x0][0x160] ;  /* 0x0000580014127625 */ /* 0x000fca00078e020b */
[----:B------:R0:W-:Y:S02]  /*2400*/  STG.E.U16 [R18.64], R8 ;  /* 0x0000000812007986 */ /* 0x0001e4000c101504 */
[----:B------:R-:W-:Y:S05]  /*2410*/  @P0 EXIT ;  /* 0x000000000000094d */ /* 0x000fea0003800000 */
[----:B0-----:R-:W-:Y:S01]  /*2420*/  IMAD.IADD R8, R21, 0x1, -R12 ;  /* 0x0000000115087824 */ /* 0x001fe200078e0a0c */
[----:B------:R-:W-:Y:S01]  /*2430*/  BSSY B0, `(.L_x_134) ;  /* 0x0000011000007945 */ /* 0x000fe20003800000 */
[----:B------:R-:W-:-:S03]  /*2440*/  IMAD.MOV.U32 R18, RZ, RZ, c[0x0][0x184] ;  /* 0x00006100ff127624 */ /* 0x000fc600078e00ff */
[----:B------:R-:W-:Y:S01]  /*2450*/  ISETP.GT.AND P0, PT, R8, R0, PT ;  /* 0x000000000800720c */ /* 0x000fe20003f04270 */
[----:B------:R-:W-:Y:S01]  /*2460*/  IMAD.SHL.U32 R18, R18, 0x4, RZ ;  /* 0x0000000412127824 */ /* 0x000fe200078e00ff */
        /* <DEDUP_REMOVED lines=11> */
[----:B0-----:R-:W-:-:S05]  /*2520*/  IMAD.MOV R17, RZ, RZ, -R8 ;  /* 0x000000ffff117224 */ /* 0x001fca00078e0a08 */
[----:B------:R-:W-:Y:S02]  /*2530*/  @!P0 MOV R8, R17 ;  /* 0x0000001100088202 */ /* 0x000fe40000000f00 */
.L_x_135:
[----:B------:R-:W-:Y:S05]  /*2540*/  BSYNC B0 ;  /* 0x0000000000007941 */ /* 0x000fea0003800000 */
.L_x_134:
[----:B------:R-:W-:Y:S01]  /*2550*/  IADD3 R8, R8, c[0x0][0x188], RZ ;  /* 0x0000620008087a10 */ /* 0x000fe20007ffe0ff */
[----:B------:R-:W-:Y:S01]  /*2560*/  IMAD.WIDE R14, R18, 0x2, RZ ;  /* 0x00000002120e7825 */ /* 0x000fe200078e02ff */
[----:B------:R-:W-:Y:S01]  /*2570*/  ULDC.64 UR4, c[0x0][0x118] ;  /* 0x0000460000047ab9 */ /* 0x000fe20000000a00 */
[----:B------:R-:W0:Y:S01]  /*2580*/  LDS.U16 R23, [R6+0x8] ;  /* 0x0000080006177984 */ /* 0x000e220000000400 */
[----:B------:R-:W-:Y:S01]  /*2590*/  IMNMX R17, RZ, R8, !PT ;  /* 0x00000008ff117217 */ /* 0x000fe20007800200 */
[----:B------:R-:W-:-:S03]  /*25a0*/  IMAD R21, R10, c[0x0][0x184], R21 ;  /* 0x000061000a157a24 */ /* 0x000fc600078e0215 */
[----:B------:R-:W-:Y:S01]  /*25b0*/  IMNMX R19, R4, R17, PT ;  /* 0x0000001104137217 */ /* 0x000fe20003800200 */
[----:B------:R-:W-:-:S04]  /*25c0*/  IMAD.WIDE R16, R20, 0x2, R14 ;  /* 0x0000000214107825 */ /* 0x000fc800078e020e */
[----:B------:R-:W-:Y:S01]  /*25d0*/  IMAD R20, R2, R21, R19 ;  /* 0x0000001502147224 */ /* 0x000fe200078e0213 */
[----:B------:R-:W-:-:S03]  /*25e0*/  IADD3 R18, P0, R16, c[0x0][0x168], RZ ;  /* 0x00005a0010127a10 */ /* 0x000fc60007f1e0ff */
[----:B------:R-:W-:Y:S01]  /*25f0*/  IMAD.WIDE R20, R20, R11, c[0x0][0x170] ;  /* 0x00005c0014147625 */ /* 0x000fe200078e020b */
[----:B------:R-:W-:-:S05]  /*2600*/  IADD3.X R19, R17, c[0x0][0x16c], RZ, P0, !PT ;  /* 0x00005b0011137a10 */ /* 0x000fca00007fe4ff */
[----:B------:R-:W0:Y:S04]  /*2610*/  LDG.E.U16 R20, [R20.64] ;  /* 0x0000000414147981 */ /* 0x000e28000c1e1500 */
[----:B------:R-:W2:Y:S01]  /*2620*/  LDG.E.U16 R18, [R18.64] ;  /* 0x0000000412127981 */ /* 0x000ea2000c1e1500 */
[----:B------:R-:W-:Y:S02]  /*2630*/  IADD3 R25, R7, 0x8, RZ ;  /* 0x0000000807197810 */ /* 0x000fe40007ffe0ff */
[----:B------:R-:W-:Y:S02]  /*2640*/  IADD3 R22, P1, R16, c[0x0][0x160], RZ ;  /* 0x0000580010167a10 */ /* 0x000fe40007f3e0ff */
[----:B------:R-:W-:Y:S01]  /*2650*/  ISETP.GE.AND P0, PT, R25, c[0x0][0x184], PT ;  /* 0x0000610019007a0c */ /* 0x000fe20003f06270 */
[----:B0-----:R-:W-:-:S04]  /*2660*/  HADD2 R23, R20.H0_H0, R23.H0_H0 ;  /* 0x2000001714177230 */ /* 0x001fc80000000800 */
[----:B--2---:R-:W-:Y:S01]  /*2670*/  HADD2 R8, R18.H0_H0, R23.H0_H0 ;  /* 0x2000001712087230 */ /* 0x004fe20000000800 */
[----:B------:R-:W-:-:S05]  /*2680*/  IADD3.X R23, R17, c[0x0][0x164], RZ, P1, !PT ;  /* 0x0000590011177a10 */ /* 0x000fca0000ffe4ff */
[----:B------:R0:W-:Y:S02]  /*2690*/  STG.E.U16 [R22.64], R8 ;  /* 0x0000000816007986 */ /* 0x0001e4000c101504 */
        /* <DEDUP_REMOVED lines=17> */
.L_x_137:
[----:B------:R-:W-:Y:S05]  /*27b0*/  BSYNC B0 ;  /* 0x0000000000007941 */ /* 0x000fea0003800000 */
.L_x_136:
[----:B------:R-:W-:Y:S01]  /*27c0*/  IADD3 R8, R8, c[0x0][0x188], RZ ;  /* 0x0000620008087a10 */ /* 0x000fe20007ffe0ff */
[----:B------:R-:W-:Y:S01]  /*27d0*/  IMAD R25, R10, c[0x0][0x184], R25 ;  /* 0x000061000a197a24 */ /* 0x000fe200078e0219 */
[----:B------:R-:W-:Y:S01]  /*27e0*/  IADD3 R23, P0, R14, R16, RZ ;  /* 0x000000100e177210 */ /* 0x000fe20007f1e0ff */
[----:B------:R-:W-:Y:S01]  /*27f0*/  ULDC.64 UR4, c[0x0][0x118] ;  /* 0x0000460000047ab9 */ /* 0x000fe20000000a00 */
[----:B------:R-:W-:Y:S01]  /*2800*/  IMNMX R19, RZ, R8, !PT ;  /* 0x00000008ff137217 */ /* 0x000fe20007800200 */
[----:B------:R-:W0:Y:S03]  /*2810*/  LDS.U16 R21, [R6+0x10] ;  /* 0x0000100006157984 */ /* 0x000e260000000400 */
[----:B------:R-:W-:-:S05]  /*2820*/  IMNMX R19, R4, R19, PT ;  /* 0x0000001304137217 */ /* 0x000fca0003800200 */
[----:B------:R-:W-:Y:S02]  /*2830*/  IMAD R18, R2, R25, R19 ;  /* 0x0000001902127224 */ /* 0x000fe400078e0213 */
[----:B------:R-:W-:Y:S01]  /*2840*/  IMAD.X R25, R15, 0x1, R17, P0 ;  /* 0x000000010f197824 */ /* 0x000fe200000e0611 */
[----:B------:R-:W-:Y:S01]  /*2850*/  IADD3 R16, P0, R23, c[0x0][0x168], RZ ;  /* 0x00005a0017107a10 */ /* 0x000fe20007f1e0ff */
[----:B------:R-:W-:-:S03]  /*2860*/  IMAD.WIDE R18, R18, R11, c[0x0][0x170] ;  /* 0x00005c0012127625 */ /* 0x000fc600078e020b */
[----:B------:R-:W-:-:S03]  /*2870*/  IADD3.X R17, R25, c[0x0][0x16c], RZ, P0, !PT ;  /* 0x00005b0019117a10 */ /* 0x000fc600007fe4ff */
[----:B------:R-:W0:Y:S04]  /*2880*/  LDG.E.U16 R18, [R18.64] ;  /* 0x0000000412127981 */ /* 0x000e28000c1e1500 */
[----:B------:R-:W2:Y:S01]  /*2890*/  LDG.E.U16 R16, [R16.64] ;  /* 0x0000000410107981 */ /* 0x000ea2000c1e1500 */
[----:B------:R-:W-:Y:S02]  /*28a0*/  IADD3 R27, R7, 0xc, RZ ;  /* 0x0000000c071b7810 */ /* 0x000fe40007ffe0ff */
[----:B------:R-:W-:Y:S02]  /*28b0*/  IADD3 R20, P1, R23, c[0x0][0x160], RZ ;  /* 0x0000580017147a10 */ /* 0x000fe40007f3e0ff */
[----:B------:R-:W-:Y:S01]  /*28c0*/  ISETP.GE.AND P0, PT, R27, c[0x0][0x184], PT ;  /* 0x000061001b007a0c */ /* 0x000fe20003f06270 */
[----:B0-----:R-:W-:Y:S01]  /*28d0*/  HADD2 R8, R18.H0_H0, R21.H0_H0 ;  /* 0x2000001512087230 */ /* 0x001fe20000000800 */
[----:B------:R-:W-:-:S03]  /*28e0*/  IADD3.X R21, R25, c[0x0][0x164], RZ, P1, !PT ;  /* 0x0000590019157a10 */ /* 0x000fc60000ffe4ff */
[----:B--2---:R-:W-:-:S05]  /*28f0*/  HADD2 R8, R16.H0_H0, R8.H0_H0 ;  /* 0x2000000810087230 */ /* 0x004fca0000000800 */
[----:B------:R0:W-:Y:S03]  /*2900*/  STG.E.U16 [R20.64], R8 ;  /* 0x0000000814007986 */ /* 0x0001e6000c101504 */
        /* <DEDUP_REMOVED lines=17> */
.L_x_139:
[----:B------:R-:W-:Y:S05]  /*2a20*/  BSYNC B0 ;  /* 0x0000000000007941 */ /* 0x000fea0003800000 */
.L_x_138:
[----:B------:R-:W-:Y:S01]  /*2a30*/  IADD3 R8, R8, c[0x0][0x188], RZ ;  /* 0x0000620008087a10 */ /* 0x000fe20007ffe0ff */
[----:B------:R-:W-:Y:S01]  /*2a40*/  IMAD R27, R10, c[0x0][0x184], R27 ;  /* 0x000061000a1b7a24 */ /* 0x000fe200078e021b */
[----:B------:R-:W-:Y:S01]  /*2a50*/  IADD3 R23, P0, R14, R23, RZ ;  /* 0x000000170e177210 */ /* 0x000fe20007f1e0ff */
[----:B------:R-:W-:Y:S01]  /*2a60*/  ULDC.64 UR4, c[0x0][0x118] ;  /* 0x0000460000047ab9 */ /* 0x000fe20000000a00 */
[----:B------:R-:W-:Y:S01]  /*2a70*/  IMNMX R17, RZ, R8, !PT ;  /* 0x00000008ff117217 */ /* 0x000fe20007800200 */
[----:B------:R-:W0:Y:S02]  /*2a80*/  LDS.U16 R21, [R6+0x18] ;  /* 0x0000180006157984 */ /* 0x000e240000000400 */
[----:B------:R-:W-:Y:S01]  /*2a90*/  IMAD.X R25, R15, 0x1, R25, P0 ;  /* 0x000000010f197824 */ /* 0x000fe200000e0619 */
[----:B------:R-:W-:Y:S02]  /*2aa0*/  IMNMX R17, R4, R17, PT ;  /* 0x0000001104117217 */ /* 0x000fe40003800200 */
[----:B------:R-:W-:-:S03]  /*2ab0*/  IADD3 R16, P0, R23, c[0x0][0x168], RZ ;  /* 0x00005a0017107a10 */ /* 0x000fc60007f1e0ff */
[----:B------:R-:W-:Y:S01]  /*2ac0*/  IMAD R18, R2, R27, R17 ;  /* 0x0000001b02127224 */ /* 0x000fe200078e0211 */
[----:B------:R-:W-:-:S03]  /*2ad0*/  IADD3.X R17, R25, c[0x0][0x16c], RZ, P0, !PT ;  /* 0x00005b0019117a10 */ /* 0x000fc600007fe4ff */
[----:B------:R-:W-:Y:S02]  /*2ae0*/  IMAD.WIDE R18, R18, R11, c[0x0][0x170] ;  /* 0x00005c0012127625 */ /* 0x000fe400078e020b */
[----:B------:R-:W2:Y:S04]  /*2af0*/  LDG.E.U16 R16, [R16.64] ;  /* 0x0000000410107981 */ /* 0x000ea8000c1e1500 */
[----:B------:R-:W0:Y:S01]  /*2b00*/  LDG.E.U16 R18, [R18.64] ;  /* 0x0000000412127981 */ /* 0x000e22000c1e1500 */
[----:B------:R-:W-:-:S04]  /*2b10*/  IADD3 R27, R7, 0x10, RZ ;  /* 0x00000010071b7810 */ /* 0x000fc80007ffe0ff */
[----:B------:R-:W-:Y:S02]  /*2b20*/  ISETP.GE.AND P0, PT, R27, c[0x0][0x184], PT ;  /* 0x000061001b007a0c */ /* 0x000fe40003f06270 */
[----:B------:R-:W-:Y:S01]  /*2b30*/  IADD3 R20, P1, R23, c[0x0][0x160], RZ ;  /* 0x0000580017147a10 */ /* 0x000fe20007f3e0ff */
[----:B0-----:R-:W-:-:S03]  /*2b40*/  HADD2 R8, R18.H0_H0, R21.H0_H0 ;  /* 0x2000001512087230 */ /* 0x001fc60000000800 */
[----:B------:R-:W-:Y:S01]  /*2b50*/  IADD3.X R21, R25, c[0x0][0x164], RZ, P1, !PT ;  /* 0x0000590019157a10 */ /* 0x000fe20000ffe4ff */
[----:B--2---:R-:W-:-:S05]  /*2b60*/  HADD2 R8, R16.H0_H0, R8.H0_H0 ;  /* 0x2000000810087230 */ /* 0x004fca0000000800 */
[----:B------:R0:W-:Y:S01]  /*2b70*/  STG.E.U16 [R20.64], R8 ;  /* 0x0000000814007986 */ /* 0x0001e2000c101504 */
[----:B------:R-:W-:Y:S05]  /*2b80*/  @P0 EXIT ;  /* 0x000000000000094d */ /* 0x000fea0003800000 */
[----:B0-----:R-:W-:Y:S01]  /*2b90*/  IADD3 R8, -R12, R27, RZ ;  /* 0x0000001b0c087210 */ /* 0x001fe20007ffe1ff */
        /* <DEDUP_REMOVED lines=15> */
.L_x_141:
[----:B------:R-:W-:Y:S05]  /*2c90*/  BSYNC B0 ;  /* 0x0000000000007941 */ /* 0x000fea0003800000 */
.L_x_140:
        /* <DEDUP_REMOVED lines=38> */
.L_x_143:
[----:B------:R-:W-:Y:S05]  /*2f00*/  BSYNC B0 ;  /* 0x0000000000007941 */ /* 0x000fea0003800000 */
.L_x_142:
        /* <DEDUP_REMOVED lines=36> */
[----:B0-----:R-:W-:-:S05]  /*3150*/  IADD3 R19, -R8, RZ, RZ ;  /* 0x000000ff08137210 */ /* 0x001fca0007ffe1ff */
[----:B------:R-:W-:Y:S02]  /*3160*/  @!P0 IMAD.MOV.U32 R8, RZ, RZ, R19 ;  /* 0x000000ffff088224 */ /* 0x000fe400078e0013 */
.L_x_145:
[----:B------:R-:W-:Y:S05]  /*3170*/  BSYNC B0 ;  /* 0x0000000000007941 */ /* 0x000fea0003800000 */
.L_x_144:
        /* <DEDUP_REMOVED lines=38> */
.L_x_147:
[----:B------:R-:W-:Y:S05]  /*33e0*/  BSYNC B0 ;  /* 0x0000000000007941 */ /* 0x000fea0003800000 */
.L_x_146:
        /* <DEDUP_REMOVED lines=38> */
.L_x_149:
[----:B------:R-:W-:Y:S05]  /*3650*/  BSYNC B0 ;  /* 0x0000000000007941 */ /* 0x000fea0003800000 */
.L_x_148:
        /* <DEDUP_REMOVED lines=38> */
.L_x_151:
[----:B------:R-:W-:Y:S05]  /*38c0*/  BSYNC B0 ;  /* 0x0000000000007941 */ /* 0x000fea0003800000 */
.L_x_150:
        /* <DEDUP_REMOVED lines=38> */
.L_x_153:
[----:B------:R-:W-:Y:S05]  /*3b30*/  BSYNC B0 ;  /* 0x0000000000007941 */ /* 0x000fea0003800000 */
.L_x_152:
        /* <DEDUP_REMOVED lines=38> */
.L_x_155:
[----:B------:R-:W-:Y:S05]  /*3da0*/  BSYNC B0 ;  /* 0x0000000000007941 */ /* 0x000fea0003800000 */
.L_x_154:
        /* <DEDUP_REMOVED lines=38> */
.L_x_157:
[----:B------:R-:W-:Y:S05]  /*4010*/  BSYNC B0 ;  /* 0x0000000000007941 */ /* 0x000fea0003800000 */
.L_x_156:
        /* <DEDUP_REMOVED lines=38> */
.L_x_159:
[----:B------:R-:W-:Y:S05]  /*4280*/  BSYNC B0 ;  /* 0x0000000000007941 */ /* 0x000fea0003800000 */
.L_x_158:
        /* <DEDUP_REMOVED lines=38> */
.L_x_161:
[----:B------:R-:W-:Y:S05]  /*44f0*/  BSYNC B0 ;  /* 0x0000000000007941 */ /* 0x000fea0003800000 */
.L_x_160:
        /* <DEDUP_REMOVED lines=38> */
.L_x_163:
[----:B------:R-:W-:Y:S05]  /*4760*/  BSYNC B0 ;  /* 0x0000000000007941 */ /* 0x000fea0003800000 */
.L_x_162:
[----:B------:R-:W-:Y:S01]  /*4770*/  IADD3 R8, R8, c[0x0][0x188], RZ ;  /* 0x0000620008087a10 */ /* 0x000fe20007ffe0ff */
[----:B------:R-:W-:Y:S01]  /*4780*/  IMAD R7, R10, c[0x0][0x184], R7 ;  /* 0x000061000a077a24 */ /* 0x000fe200078e0207 */
[----:B------:R-:W-:Y:S02]  /*4790*/  ULDC.64 UR4, c[0x0][0x118] ;  /* 0x0000460000047ab9 */ /* 0x000fe40000000a00 */
[----:B------:R-:W-:Y:S02]  /*47a0*/  IMNMX R3, RZ, R8, !PT ;  /* 0x00000008ff037217 */ /* 0x000fe40007800200 */
[----:B------:R-:W-:Y:S02]  /*47b0*/  IADD3 R8, P0, R14, R23, RZ ;  /* 0x000000170e087210 */ /* 0x000fe40007f1e0ff */
[----:B------:R-:W-:-:S03]  /*47c0*/  IMNMX R3, R4, R3, PT ;  /* 0x0000000304037217 */ /* 0x000fc60003800200 */
[----:B------:R-:W-:Y:S01]  /*47d0*/  IMAD.X R14, R15, 0x1, R25, P0 ;  /* 0x000000010f0e7824 */ /* 0x000fe200000e0619 */
[----:B------:R-:W-:Y:S01]  /*47e0*/  IADD3 R4, P0, R8, c[0x0][0x168], RZ ;  /* 0x00005a0008047a10 */ /* 0x000fe20007f1e0ff */
[----:B------:R-:W-:Y:S02]  /*47f0*/  IMAD R2, R2, R7, R3 ;  /* 0x0000000702027224 */ /* 0x000fe400078e0203 */
[----:B------:R-:W0:Y:S01]  /*4800*/  LDS.U16 R7, [R6+0x78] ;  /* 0x0000780006077984 */ /* 0x000e220000000400 */
[----:B------:R-:W-:Y:S01]  /*4810*/  IADD3.X R5, R14, c[0x0][0x16c], RZ, P0, !PT ;  /* 0x00005b000e057a10 */ /* 0x000fe200007fe4ff */
[----:B------:R-:W-:-:S04]  /*4820*/  IMAD.WIDE R2, R2, R11, c[0x0][0x170] ;  /* 0x00005c0002027625 */ /* 0x000fc800078e020b */
[----:B------:R-:W2:Y:S04]  /*4830*/  LDG.E.U16 R4, [R4.64] ;  /* 0x0000000404047981 */ /* 0x000ea8000c1e1500 */
[----:B------:R-:W0:Y:S01]  /*4840*/  LDG.E.U16 R2, [R2.64] ;  /* 0x0000000402027981 */ /* 0x000e22000c1e1500 */
[----:B------:R-:W-:-:S04]  /*4850*/  IADD3 R8, P0, R8, c[0x0][0x160], RZ ;  /* 0x0000580008087a10 */ /* 0x000fc80007f1e0ff */
[----:B------:R-:W-:Y:S01]  /*4860*/  IADD3.X R9, R14, c[0x0][0x164], RZ, P0, !PT ;  /* 0x000059000e097a10 */ /* 0x000fe200007fe4ff */
[----:B0-----:R-:W-:-:S04]  /*4870*/  HADD2 R7, R2.H0_H0, R7.H0_H0 ;  /* 0x2000000702077230 */ /* 0x001fc80000000800 */
[----:B--2---:R-:W-:-:S05]  /*4880*/  HADD2 R7, R4.H0_H0, R7.H0_H0 ;  /* 0x2000000704077230 */ /* 0x004fca0000000800 */
[----:B------:R-:W-:Y:S01]  /*4890*/  STG.E.U16 [R8.64], R7 ;  /* 0x0000000708007986 */ /* 0x000fe2000c101504 */
[----:B------:R-:W-:Y:S05]  /*48a0*/  EXIT ;  /* 0x000000000000794d */ /* 0x000fea0003800000 */
.L_x_164:
        /* <DEDUP_REMOVED lines=13> */
.L_x_278:


//--------------------- .text._ZN17fastertransformer29disentangled_attention_kernelI6__halfLi32ELi8EEEvPT_S3_PKS2_S5_iii --------------------------
	.section	.text._ZN17fastertransformer29disentangled_attention_kernelI6__halfLi32ELi8EEEvPT_S3_PKS2_S5_iii,"ax",@progbits
	.sectioninfo	@"SHI_REGISTERS=25"
	.align	128
        .global         _ZN17fastertransformer29disentangled_attention_kernelI6__halfLi32ELi8EEEvPT_S3_PKS2_S5_iii
        .type           _ZN17fastertransformer29disentangled_attention_kernelI6__halfLi32ELi8EEEvPT_S3_PKS2_S5_iii,@function
        .size           _ZN17fastertransformer29disentangled_attention_kernelI6__halfLi32ELi8EEEvPT_S3_PKS2_S5_iii,(.L_x_279 - _ZN17fastertransformer29disentangled_attention_kernelI6__halfLi32ELi8EEEvPT_S3_PKS2_S5_iii)
        .other          _ZN17fastertransformer29disentangled_attention_kernelI6__halfLi32ELi8EEEvPT_S3_PKS2_S5_iii,@"STO_CUDA_ENTRY STV_DEFAULT"
_ZN17fastertransformer29disentangled_attention_kernelI6__halfLi32ELi8EEEvPT_S3_PKS2_S5_iii:
.text._ZN17fastertransformer29disentangled_attention_kernelI6__halfLi32ELi8EEEvPT_S3_PKS2_S5_iii:
[----:B------:R-:W-:Y:S02]  /*0000*/  IMAD.MOV.U32 R1, RZ, RZ, c[0x0][0x28] ;  /* 0x00000a00ff017624 */ /* 0x000fe400078e00ff */
[----:B------:R-:W0:Y:S01]  /*0010*/  I2F.U32.RP R0, c[0x0][0x4] ;  /* 0x0000010000007b06 */ /* 0x000e220000209000 */
[----:B------:R-:W-:Y:S02]  /*0020*/  MOV R4, c[0x0][0x4] ;  /* 0x0000010000047a02 */ /* 0x000fe40000000f00 */
[----:B------:R-:W-:-:S05]  /*0030*/  ISETP.NE.U32.AND P1, PT, RZ, c[0x0][0x4], PT ;  /* 0x00000100ff007a0c */ /* 0x000fca0003f25070 */
        /* <DEDUP_REMOVED lines=18> */
[----:B------:R-:W-:Y:S01]  /*0160*/  IMAD.MOV.U32 R4, RZ, RZ, c[0x4][0x30] ;  /* 0x01000c00ff047624 */ /* 0x000fe200078e00ff */
[----:B------:R-:W-:Y:S01]  /*0170*/  MOV R6, c[0x4][0x38] ;  /* 0x01000e0000067a02 */ /* 0x000fe20000000f00 */
[----:B------:R-:W-:Y:S01]  /*0180*/  IMAD.MOV.U32 R5, RZ, RZ, c[0x4][0x34] ;  /* 0x01000d00ff057624 */ /* 0x000fe200078e00ff */
[----:B------:R-:W-:Y:S01]  /*0190*/  MOV R11, c[0x4][0x14] ;  /* 0x01000500000b7a02 */ /* 0x000fe20000000f00 */
[----:B------:R-:W-:Y:S01]  /*01a0*/  IMAD.MOV.U32 R7, RZ, RZ, c[0x4][0x3c] ;  /* 0x01000f00ff077624 */ /* 0x000fe200078e00ff */
[----:B------:R-:W0:Y:S01]  /*01b0*/  LDC.64 R2, c[0x4][R2] ;  /* 0x0100000002027b82 */ /* 0x000e220000000a00 */
[----:B------:R-:W-:Y:S02]  /*01c0*/  IMAD.MOV.U32 R8, RZ, RZ, 0xf2 ;  /* 0x000000f2ff087424 */ /* 0x000fe400078e00ff */
[----:B------:R-:W-:Y:S02]  /*01d0*/  IMAD.MOV.U32 R10, RZ, RZ, c[0x4][0x10] ;  /* 0x01000400ff0a7624 */ /* 0x000fe400078e00ff */
[----:B------:R-:W-:-:S02]  /*01e0*/  IMAD.MOV.U32 R12, RZ, RZ, 0x1 ;  /* 0x00000001ff0c7424 */ /* 0x000fc400078e00ff */
[----:B------:R-:W-:Y:S02]  /*01f0*/  IMAD.MOV.U32 R13, RZ, RZ, RZ ;  /* 0x000000ffff0d7224 */ /* 0x000fe400078e00ff */
[----:B------:R-:W-:Y:S01]  /*0200*/  LEPC R14 ;  /* 0x00000000000e734e */ /* 0x000fe20000000000 */
[----:B------:R-:W-:Y:S02]  /*0210*/  MOV R9, 0x280 ;  /* 0x0000028000097802 */ /* 0x000fe40000000f00 */
[----:B------:R-:W-:Y:S02]  /*0220*/  MOV R20, 0x200 ;  /* 0x0000020000147802 */ /* 0x000fe40000000f00 */
[----:B------:R-:W-:Y:S02]  /*0230*/  MOV R21, 0x0 ;  /* 0x0000000000157802 */ /* 0x000fe40000000f00 */
[----:B------:R-:W-:Y:S02]  /*0240*/  MOV R0, 0x0 ;  /* 0x0000000000007802 */ /* 0x000fe40000000f00 */
[----:B------:R-:W-:-:S04]  /*0250*/  IADD3 R20, P0, P1, -R20, R9, R14 ;  /* 0x0000000914147210 */ /* 0x000fc8000791e10e */
[----:B------:R-:W-:-:S04]  /*0260*/  IADD3.X R21, ~R0, R21, R15, P0, P1 ;  /* 0x0000001500157210 */ /* 0x000fc800007e250f */
[----:B0-----:R-:W-:Y:S05]  /*0270*/  CALL.ABS.NOINC R2 ;  /* 0x0000000002007343 */ /* 0x001fea0003c00000 */
.L_x_165:
[----:B------:R-:W-:Y:S01]  /*0280*/  MOV R12, c[0x0][0x188] ;  /* 0x00006200000c7a02 */ /* 0x000fe20000000f00 */
[----:B------:R-:W0:Y:S03]  /*0290*/  S2R R5, SR_CTAID.X ;  /* 0x0000000000057919 */ /* 0x000e260000002500 */
        /* <DEDUP_REMOVED lines=8> */
[----:B------:R-:W1:Y:S04]  /*0320*/  S2R R16, SR_TID.X ;  /* 0x0000000000107919 */ /* 0x000e680000002100 */
[----:B------:R-:W3:Y:S01]  /*0330*/  S2R R9, SR_CTAID.Z ;  /* 0x0000000000097919 */ /* 0x000ee20000002700 */
[----:B------:R-:W4:Y:S08]  /*0340*/  I2F R0, R10 ;  /* 0x0000000a00007306 */ /* 0x000f300000201400 */
[----:B--2---:R-:W2:Y:S08]  /*0350*/  MUFU.LG2 R8, R11 ;  /* 0x0000000b00087308 */ /* 0x004eb00000000c00 */
[----:B----4-:R0:W4:Y:S01]  /*0360*/  MUFU.LG2 R3, R0 ;  /* 0x0000000000037308 */ /* 0x0101220000000c00 */
[----:B-1----:R-:W-:Y:S01]  /*0370*/  LEA R15, R6, R16, 0x5 ;  /* 0x00000010060f7211 */ /* 0x002fe200078e28ff */
[----:B--2---:R-:W-:-:S06]  /*0380*/  FMUL.FTZ R8, R8, 0.69314718246459960938 ;  /* 0x3f31721808087820 */ /* 0x004fcc0000410000 */
[----:B------:R-:W-:Y:S01]  /*0390*/  I2F R2, R2 ;  /* 0x0000000200027306 */ /* 0x000fe20000201400 */
[----:B0-----:R-:W-:-:S05]  /*03a0*/  IMAD R0, R5, 0x20, R17 ;  /* 0x0000002005007824 */ /* 0x001fca00078e0211 */
[----:B------:R-:W-:Y:S01]  /*03b0*/  ISETP.GE.AND P0, PT, R0, c[0x0][0x184], PT ;  /* 0x0000610000007a0c */ /* 0x000fe20003f06270 */
[----:B----4-:R-:W-:-:S03]  /*03c0*/  FFMA.FTZ R3, R3, 0.69314718246459960938, -R8 ;  /* 0x3f31721803037823 */ /* 0x010fc60000010808 */
[----:B------:R-:W-:-:S03]  /*03d0*/  ISETP.GE.OR P0, PT, R15, c[0x0][0x184], P0 ;  /* 0x000061000f007a0c */ /* 0x000fc60000706670 */
[----:B------:R-:W0:Y:S02]  /*03e0*/  MUFU.RCP R3, R3 ;  /* 0x0000000300037308 */ /* 0x000e240000001000 */
[----:B0-----:R-:W-:-:S04]  /*03f0*/  FMUL.FTZ R7, R2, R3 ;  /* 0x0000000302077220 */ /* 0x001fc80000410000 */
[----:B------:R-:W-:-:S04]  /*0400*/  FMUL.FTZ R7, R7, 0.99999988079071044922 ;  /* 0x3f7ffffe07077820 */ /* 0x000fc80000410000 */
[----:B------:R-:W-:Y:S05]  /*0410*/  @P0 BRA `(.L_x_166) ;  /* 0x0000075000000947 */ /* 0x000fea0003800000 */
[----:B---3--:R-:W-:Y:S01]  /*0420*/  IMAD.IADD R2, R15, 0x1, -R0 ;  /* 0x000000010f027824 */ /* 0x008fe200078e0a00 */
        /* <DEDUP_REMOVED lines=16> */
.L_x_168:
[----:B------:R-:W-:Y:S05]  /*0530*/  BSYNC B0 ;  /* 0x0000000000007941 */ /* 0x000fea0003800000 */
.L_x_167:
[----:B------:R-:W-:Y:S01]  /*0540*/  IADD3 R2, R2, c[0x0][0x188], RZ ;  /* 0x0000620002027a10 */ /* 0x000fe20007ffe0ff */
[----:B------:R-:W-:Y:S01]  /*0550*/  IMAD.MOV.U32 R14, RZ, RZ, 0x2 ;  /* 0x00000002ff0e7424 */ /* 0x000fe200078e00ff */
[----:B------:R-:W-:Y:S02]  /*0560*/  ULDC.64 UR4, c[0x0][0x118] ;  /* 0x0000460000047ab9 */ /* 0x000fe40000000a00 */
[----:B------:R-:W-:Y:S01]  /*0570*/  IMNMX R3, RZ, R2, !PT ;  /* 0x00000002ff037217 */ /* 0x000fe20007800200 */
[----:B------:R-:W-:-:S03]  /*0580*/  IMAD R2, R9, c[0x0][0x184], R0 ;  /* 0x0000610009027a24 */ /* 0x000fc600078e0200 */
[----:B------:R-:W-:-:S05]  /*0590*/  IMNMX R3, R10, R3, PT ;  /* 0x000000030a037217 */ /* 0x000fca0003800200 */
[----:B------:R-:W-:-:S04]  /*05a0*/  IMAD R3, R12, R2, R3 ;  /* 0x000000020c037224 */ /* 0x000fc800078e0203 */
[----:B------:R-:W-:-:S06]  /*05b0*/  IMAD.WIDE R2, R3, R14, c[0x0][0x178] ;  /* 0x00005e0003027625 */ /* 0x000fcc00078e020e */
[----:B------:R-:W2:Y:S01]  /*05c0*/  LDG.E.U16 R3, [R2.64] ;  /* 0x0000000402037981 */ /* 0x000ea2000c1e1500 */
[----:B------:R-:W-:Y:S01]  /*05d0*/  IMAD R18, R17, 0x21, R16 ;  /* 0x0000002111127824 */ /* 0x000fe200078e0210 */
[----:B------:R-:W-:-:S04]  /*05e0*/  IADD3 R20, R0, 0x8, RZ ;  /* 0x0000000800147810 */ /* 0x000fc80007ffe0ff */
[----:B------:R-:W-:Y:S02]  /*05f0*/  SHF.L.U32 R18, R18, 0x1, RZ ;  /* 0x0000000112127819 */ /* 0x000fe400000006ff */
[----:B------:R-:W-:-:S03]  /*0600*/  ISETP.GE.AND P0, PT, R20, c[0x0][0x184], PT ;  /* 0x0000610014007a0c */ /* 0x000fc60003f06270 */
[----:B--2---:R0:W-:Y:S10]  /*0610*/  STS.U16 [R18], R3 ;  /* 0x0000000312007388 */ /* 0x0041f40000000400 */
[----:B------:R-:W-:Y:S05]  /*0620*/  @P0 BRA `(.L_x_166) ;  /* 0x0000054000000947 */ /* 0x000fea0003800000 */
[----:B------:R-:W-:Y:S01]  /*0630*/  IMAD.IADD R2, R15, 0x1, -R20 ;  /* 0x000000010f027824 */ /* 0x000fe200078e0a14 */
[----:B------:R-:W-:Y:S04]  /*0640*/  BSSY B0, `(.L_x_169) ;  /* 0x000000f000007945 */ /* 0x000fe80003800000 */
[----:B------:R-:W-:-:S02]  /*0650*/  ISETP.GT.AND P0, PT, R2, R13, PT ;  /* 0x0000000d0200720c */ /* 0x000fc40003f04270 */
        /* <DEDUP_REMOVED lines=13> */
.L_x_170:
[----:B------:R-:W-:Y:S05]  /*0730*/  BSYNC B0 ;  /* 0x0000000000007941 */ /* 0x000fea0003800000 */
.L_x_169:
[----:B------:R-:W-:Y:S01]  /*0740*/  IADD3 R2, R2, c[0x0][0x188], RZ ;  /* 0x0000620002027a10 */ /* 0x000fe20007ffe0ff */
[----:B------:R-:W-:Y:S01]  /*0750*/  IMAD R20, R9, c[0x0][0x184], R20 ;  /* 0x0000610009147a24 */ /* 0x000fe200078e0214 */
[----:B------:R-:W-:Y:S02]  /*0760*/  ULDC.64 UR4, c[0x0][0x118] ;  /* 0x0000460000047ab9 */ /* 0x000fe40000000a00 */
[----:B0-----:R-:W-:-:S04]  /*0770*/  IMNMX R3, RZ, R2, !PT ;  /* 0x00000002ff037217 */ /* 0x001fc80007800200 */
        /* <DEDUP_REMOVED lines=24> */
.L_x_172:
[----:B------:R-:W-:Y:S05]  /*0900*/  BSYNC B0 ;  /* 0x0000000000007941 */ /* 0x000fea0003800000 */
.L_x_171:
        /* <DEDUP_REMOVED lines=28> */
.L_x_174:
[----:B------:R-:W-:Y:S05]  /*0ad0*/  BSYNC B0 ;  /* 0x0000000000007941 */ /* 0x000fea0003800000 */
.L_x_173:
[----:B------:R-:W-:Y:S01]  /*0ae0*/  IADD3 R2, R2, c[0x0][0x188], RZ ;  /* 0x0000620002027a10 */ /* 0x000fe20007ffe0ff */
[----:B------:R-:W-:Y:S01]  /*0af0*/  IMAD R0, R9, c[0x0][0x184], R0 ;  /* 0x0000610009007a24 */ /* 0x000fe200078e0200 */
[----:B------:R-:W-:Y:S02]  /*0b00*/  ULDC.64 UR4, c[0x0][0x118] ;  /* 0x0000460000047ab9 */ /* 0x000fe40000000a00 */
[----:B0-----:R-:W-:-:S04]  /*0b10*/  IMNMX R3, RZ, R2, !PT ;  /* 0x00000002ff037217 */ /* 0x001fc80007800200 */
[----:B------:R-:W-:-:S05]  /*0b20*/  IMNMX R3, R10, R3, PT ;  /* 0x000000030a037217 */ /* 0x000fca0003800200 */
[----:B------:R-:W-:-:S04]  /*0b30*/  IMAD R3, R12, R0, R3 ;  /* 0x000000000c037224 */ /* 0x000fc800078e0203 */
[----:B------:R-:W-:-:S06]  /*0b40*/  IMAD.WIDE R14, R3, R14, c[0x0][0x178] ;  /* 0x00005e00030e7625 */ /* 0x000fcc00078e020e */
[----:B------:R-:W2:Y:S04]  /*0b50*/  LDG.E.U16 R15, [R14.64] ;  /* 0x000000040e0f7981 */ /* 0x000ea8000c1e1500 */
[----:B--2---:R0:W-:Y:S02]  /*0b60*/  STS.U16 [R18+0x630], R15 ;  /* 0x0006300f12007388 */ /* 0x0041e40000000400 */
.L_x_166:
[----:B---3--:R-:W-:Y:S01]  /*0b70*/  WARPSYNC 0xffffffff ;  /* 0xffffffff00007948 */ /* 0x008fe20003800000 */
[----:B------:R-:W-:Y:S01]  /*0b80*/  BAR.SYNC.DEFER_BLOCKING 0x0 ;  /* 0x0000000000007b1d */ /* 0x000fe20000010000 */
[----:B------:R-:W-:Y:S02]  /*0b90*/  IMAD R6, R6, 0x20, R17 ;  /* 0x0000002006067824 */ /* 0x000fe400078e0211 */
[----:B------:R-:W-:-:S03]  /*0ba0*/  IMAD R5, R5, 0x20, R16 ;  /* 0x0000002005057824 */ /* 0x000fc600078e0210 */
[----:B------:R-:W-:-:S04]  /*0bb0*/  ISETP.GE.AND P0, PT, R6, c[0x0][0x184], PT ;  /* 0x0000610006007a0c */ /* 0x000fc80003f06270 */
[----:B------:R-:W-:-:S13]  /*0bc0*/  ISETP.GE.OR P0, PT, R5, c[0x0][0x184], P0 ;  /* 0x0000610005007a0c */ /* 0x000fda0000706670 */
[----:B------:R-:W-:Y:S05]  /*0bd0*/  @P0 EXIT ;  /* 0x000000000000094d */ /* 0x000fea0003800000 */
[----:B------:R-:W-:Y:S01]  /*0be0*/  IMAD.MOV R4, RZ, RZ, -R13 ;  /* 0x000000ffff047224 */ /* 0x000fe200078e0a0d */
[----:B------:R-:W-:Y:S01]  /*0bf0*/  IADD3 R0, R6, -R5, RZ ;  /* 0x8000000506007210 */ /* 0x000fe20007ffe0ff */
[----:B------:R-:W-:Y:S03]  /*0c00*/  BSSY B0, `(.L_x_175) ;  /* 0x000000f000007945 */ /* 0x000fe60003800000 */
[C---:B------:R-:W-:Y:S02]  /*0c10*/  ISETP.GT.AND P0, PT, R0.reuse, R13, PT ;  /* 0x0000000d0000720c */ /* 0x040fe40003f04270 */
[----:B------:R-:W-:-:S13]  /*0c20*/  ISETP.GE.AND P1, PT, R0, R4, PT ;  /* 0x000000040000720c */ /* 0x000fda0003f26270 */
[----:B------:R-:W-:Y:S05]  /*0c30*/  @!P0 BRA P1, `(.L_x_176) ;  /* 0x000000b000008947 */ /* 0x000fea0000800000 */
[----:B------:R-:W1:Y:S01]  /*0c40*/  I2F R0, R0 ;  /* 0x0000000000007306 */ /* 0x000e620000201400 */
[----:B------:R-:W-:Y:S01]  /*0c50*/  ISETP.GE.AND P0, PT, R6, R5, PT ;  /* 0x000000050600720c */ /* 0x000fe20003f06270 */
[----:B-1----:R-:W-:-:S06]  /*0c60*/  FADD.FTZ R2, |R0|, -RZ ;  /* 0x800000ff00027221 */ /* 0x002fcc0000010200 */
[----:B0-----:R-:W0:Y:S02]  /*0c70*/  MUFU.LG2 R3, R2 ;  /* 0x0000000200037308 */ /* 0x001e240000000c00 */
[----:B0-----:R-:W-:-:S04]  /*0c80*/  FFMA.FTZ R14, R3, 0.69314718246459960938, -R8 ;  /* 0x3f317218030e7823 */ /* 0x001fc80000010808 */
[----:B------:R-:W-:-:S06]  /*0c90*/  FMUL.FTZ R14, R7, R14 ;  /* 0x0000000e070e7220 */ /* 0x000fcc0000410000 */
[----:B------:R-:W0:Y:S02]  /*0ca0*/  FRND.FTZ.CEIL R14, R14 ;  /* 0x0000000e000e7307 */ /* 0x000e240000219000 */
[----:B0-----:R-:W-:-:S06]  /*0cb0*/  FADD.FTZ R3, R11, R14 ;  /* 0x0000000e0b037221 */ /* 0x001fcc0000010000 */
[----:B------:R-:W0:Y:S02]  /*0cc0*/  F2I.FTZ.TRUNC.NTZ R0, R3 ;  /* 0x0000000300007305 */ /* 0x000e24000021f100 */
[----:B0-----:R-:W-:-:S05]  /*0cd0*/  IMAD.MOV R15, RZ, RZ, -R0 ;  /* 0x000000ffff0f7224 */ /* 0x001fca00078e0a00 */
[----:B------:R-:W-:Y:S02]  /*0ce0*/  @!P0 MOV R0, R15 ;  /* 0x0000000f00008202 */ /* 0x000fe40000000f00 */
.L_x_176:
[----:B------:R-:W-:Y:S05]  /*0cf0*/  BSYNC B0 ;  /* 0x0000000000007941 */ /* 0x000fea0003800000 */
.L_x_175:
[----:B------:R-:W-:Y:S01]  /*0d00*/  IADD3 R0, R0, c[0x0][0x188], RZ ;  /* 0x0000620000007a10 */ /* 0x000fe20007ffe0ff */
[----:B------:R-:W-:Y:S01]  /*0d10*/  IMAD R2, R9, c[0x0][0x184], R6 ;  /* 0x0000610009027a24 */ /* 0x000fe200078e0206 */
[----:B------:R-:W-:Y:S02]  /*0d20*/  ULDC.64 UR4, c[0x0][0x118] ;  /* 0x0000460000047ab9 */ /* 0x000fe40000000a00 */
[----:B0-----:R-:W-:Y:S01]  /*0d30*/  IMNMX R3, RZ, R0, !PT ;  /* 0x00000000ff037217 */ /* 0x001fe20007800200 */
[----:B------:R-:W-:Y:S02]  /*0d40*/  IMAD.MOV.U32 R0, RZ, RZ, 0x2 ;  /* 0x00000002ff007424 */ /* 0x000fe400078e00ff */
[----:B------:R-:W-:Y:S01]  /*0d50*/  IMAD R19, R2, c[0x0][0x184], R5 ;  /* 0x0000610002137a24 */ /* 0x000fe200078e0205 */
[----:B------:R-:W-:-:S03]  /*0d60*/  IMNMX R3, R10, R3, PT ;  /* 0x000000030a037217 */ /* 0x000fc60003800200 */
[----:B------:R-:W-:-:S04]  /*0d70*/  IMAD.WIDE R14, R19, R0, c[0x0][0x168] ;  /* 0x00005a00130e7625 */ /* 0x000fc800078e0200 */
[----:B------:R-:W-:Y:S02]  /*0d80*/  IMAD R3, R12, R2, R3 ;  /* 0x000000020c037224 */ /* 0x000fe400078e0203 */
[----:B------:R-:W2:Y:S02]  /*0d90*/  LDG.E.U16 R14, [R14.64] ;  /* 0x000000040e0e7981 */ /* 0x000ea4000c1e1500 */
[----:B------:R-:W-:-:S06]  /*0da0*/  IMAD.WIDE R2, R3, R0, c[0x0][0x170] ;  /* 0x00005c0003027625 */ /* 0x000fcc00078e0200 */
        /* <DEDUP_REMOVED lines=11> */
[----:B------:R-:W-:Y:S01]  /*0e60*/  IADD3 R2, -R5, R18, RZ ;  /* 0x0000001205027210 */ /* 0x000fe20007ffe1ff */
[----:B------:R-:W-:Y:S03]  /*0e70*/  BSSY B0, `(.L_x_177) ;  /* 0x000000f000007945 */ /* 0x000fe60003800000 */
        /* <DEDUP_REMOVED lines=14> */
.L_x_178:
[----:B------:R-:W-:Y:S05]  /*0f60*/  BSYNC B0 ;  /* 0x0000000000007941 */ /* 0x000fea0003800000 */
.L_x_177:
[----:B------:R-:W-:Y:S01]  /*0f70*/  IADD3 R14, R2, c[0x0][0x188], RZ ;  /* 0x00006200020e7a10 */ /* 0x000fe20007ffe0ff */
[----:B0-----:R-:W-:Y:S01]  /*0f80*/  IMAD.WIDE R2, R19, 0x2, RZ ;  /* 0x0000000213027825 */ /* 0x001fe200078e02ff */
[----:B------:R-:W-:Y:S01]  /*0f90*/  MOV R21, c[0x0][0x184] ;  /* 0x0000610000157a02 */ /* 0x000fe20000000f00 */
[----:B------:R-:W-:Y:S01]  /*0fa0*/  ULDC.64 UR4, c[0x0][0x118] ;  /* 0x0000460000047ab9 */ /* 0x000fe20000000a00 */
[----:B------:R-:W-:Y:S01]  /*0fb0*/  IMNMX R15, RZ, R14, !PT ;  /* 0x0000000eff0f7217 */ /* 0x000fe20007800200 */
[----:B------:R-:W-:Y:S01]  /*0fc0*/  IMAD R18, R9, c[0x0][0x184], R18 ;  /* 0x0000610009127a24 */ /* 0x000fe200078e0212 */
[----:B------:R-:W0:Y:S01]  /*0fd0*/  LDS.U16 R19, [R20+0x10] ;  /* 0x0000100014137984 */ /* 0x000e220000000400 */
[----:B------:R-:W-:Y:S01]  /*0fe0*/  IMAD.SHL.U32 R21, R21, 0x8, RZ ;  /* 0x0000000815157824 */ /* 0x000fe200078e00ff */
[----:B------:R-:W-:-:S03]  /*0ff0*/  IMNMX R15, R10, R15, PT ;  /* 0x0000000f0a0f7217 */ /* 0x000fc60003800200 */
        /* <DEDUP_REMOVED lines=31> */
.L_x_180:
[----:B------:R-:W-:Y:S05]  /*11f0*/  BSYNC B0 ;  /* 0x0000000000007941 */ /* 0x000fea0003800000 */
.L_x_179:
[----:B------:R-:W-:Y:S01]  /*1200*/  IADD3 R14, R14, c[0x0][0x188], RZ ;  /* 0x000062000e0e7a10 */ /* 0x000fe20007ffe0ff */
[----:B------:R-:W-:Y:S01]  /*1210*/  IMAD R22, R9, c[0x0][0x184], R22 ;  /* 0x0000610009167a24 */ /* 0x000fe200078e0216 */
[----:B------:R-:W-:Y:S01]  /*1220*/  ULDC.64 UR4, c[0x0][0x118] ;  /* 0x0000460000047ab9 */ /* 0x000fe20000000a00 */
[----:B------:R-:W-:Y:S01]  /*1230*/  IMAD.WIDE R2, R21, 0x2, R2 ;  /* 0x0000000215027825 */ /* 0x000fe200078e0202 */
[----:B0-----:R-:W-:Y:S01]  /*1240*/  IMNMX R15, RZ, R14, !PT ;  /* 0x0000000eff0f7217 */ /* 0x001fe20007800200 */
[----:B------:R-:W0:Y:S03]  /*1250*/  LDS.U16 R19, [R20+0x20] ;  /* 0x0000200014137984 */ /* 0x000e260000000400 */
[----:B------:R-:W-:Y:S02]  /*1260*/  IMNMX R15, R10, R15, PT ;  /* 0x0000000f0a0f7217 */ /* 0x000fe40003800200 */
[----:B------:R-:W-:-:S03]  /*1270*/  IADD3 R14, P0, R2, c[0x0][0x168], RZ ;  /* 0x00005a00020e7a10 */ /* 0x000fc60007f1e0ff */
[----:B------:R-:W-:-:S04]  /*1280*/  IMAD R15, R12, R22, R15 ;  /* 0x000000160c0f7224 */ /* 0x000fc800078e020f */
        /* <DEDUP_REMOVED lines=26> */
[----:B-1----:R-:W-:-:S05]  /*1430*/  IADD3 R5, -R14, RZ, RZ ;  /* 0x000000ff0e057210 */ /* 0x002fca0007ffe1ff */
[----:B------:R-:W-:Y:S02]  /*1440*/  @!P0 IMAD.MOV.U32 R14, RZ, RZ, R5 ;  /* 0x000000ffff0e8224 */ /* 0x000fe400078e0005 */
.L_x_182:
[----:B------:R-:W-:Y:S05]  /*1450*/  BSYNC B0 ;  /* 0x0000000000007941 */ /* 0x000fea0003800000 */
.L_x_181:
[----:B------:R-:W-:Y:S01]  /*1460*/  IADD3 R14, R14, c[0x0][0x188], RZ ;  /* 0x000062000e0e7a10 */ /* 0x000fe20007ffe0ff */
[----:B------:R-:W-:Y:S01]  /*1470*/  IMAD R6, R9, c[0x0][0x184], R6 ;  /* 0x0000610009067a24 */ /* 0x000fe200078e0206 */
[----:B------:R-:W-:Y:S01]  /*1480*/  ULDC.64 UR4, c[0x0][0x118] ;  /* 0x0000460000047ab9 */ /* 0x000fe20000000a00 */
[----:B------:R-:W1:Y:S01]  /*1490*/  LDS.U16 R9, [R20+0x30] ;  /* 0x0000300014097984 */ /* 0x000e620000000400 */
[----:B------:R-:W-:-:S04]  /*14a0*/  IMNMX R5, RZ, R14, !PT ;  /* 0x0000000eff057217 */ /* 0x000fc80007800200 */
[----:B------:R-:W-:Y:S01]  /*14b0*/  IMNMX R7, R10, R5, PT ;  /* 0x000000050a077217 */ /* 0x000fe20003800200 */
[----:B------:R-:W-:-:S04]  /*14c0*/  IMAD.WIDE R4, R21, 0x2, R2 ;  /* 0x0000000215047825 */ /* 0x000fc800078e0202 */
[----:B------:R-:W-:Y:S01]  /*14d0*/  IMAD R3, R12, R6, R7 ;  /* 0x000000060c037224 */ /* 0x000fe200078e0207 */
[----:B------:R-:W-:-:S03]  /*14e0*/  IADD3 R6, P0, R4, c[0x0][0x168], RZ ;  /* 0x00005a0004067a10 */ /* 0x000fc60007f1e0ff */
[----:B------:R-:W-:Y:S01]  /*14f0*/  IMAD.WIDE R2, R3, R0, c[0x0][0x170] ;  /* 0x00005c0003027625 */ /* 0x000fe200078e0200 */
[----:B------:R-:W-:-:S05]  /*1500*/  IADD3.X R7, R5, c[0x0][0x16c], RZ, P0, !PT ;  /* 0x00005b0005077a10 */ /* 0x000fca00007fe4ff */
[----:B------:R-:W1:Y:S04]  /*1510*/  LDG.E.U16 R2, [R2.64] ;  /* 0x0000000402027981 */ /* 0x000e68000c1e1500 */
[----:B------:R-:W2:Y:S01]  /*1520*/  LDG.E.U16 R6, [R6.64] ;  /* 0x0000000406067981 */ /* 0x000ea2000c1e1500 */
[----:B------:R-:W-:-:S04]  /*1530*/  IADD3 R4, P0, R4, c[0x0][0x160], RZ ;  /* 0x0000580004047a10 */ /* 0x000fc80007f1e0ff */
[----:B------:R-:W-:Y:S01]  /*1540*/  IADD3.X R5, R5, c[0x0][0x164], RZ, P0, !PT ;  /* 0x0000590005057a10 */ /* 0x000fe200007fe4ff */
[----:B-1----:R-:W-:-:S04]  /*1550*/  HADD2 R3, R2.H0_H0, R9.H0_H0 ;  /* 0x2000000902037230 */ /* 0x002fc80000000800 */
[----:B--2---:R-:W-:-:S05]  /*1560*/  HADD2 R3, R6.H0_H0, R3.H0_H0 ;  /* 0x2000000306037230 */ /* 0x004fca0000000800 */
[----:B------:R-:W-:Y:S01]  /*1570*/  STG.E.U16 [R4.64], R3 ;  /* 0x0000000304007986 */ /* 0x000fe2000c101504 */
[----:B------:R-:W-:Y:S05]  /*1580*/  EXIT ;  /* 0x000000000000794d */ /* 0x000fea0003800000 */
.L_x_183:
        /* <DEDUP_REMOVED lines=15> */
.L_x_279:


//--------------------- .text._ZN17fastertransformer29disentangled_attention_kernelIfLi64ELi4EEEvPT_S2_PKS1_S4_iii --------------------------
	.section	.text._ZN17fastertransformer29disentangled_attention_kernelIfLi64ELi4EEEvPT_S2_PKS1_S4_iii,"ax",@progbits
	.sectioninfo	@"SHI_REGISTERS=32"
	.align	128
        .global         _ZN17fastertransformer29disentangled_attention_kernelIfLi64ELi4EEEvPT_S2_PKS1_S4_iii
        .type           _ZN17fastertransformer29disentangled_attention_kernelIfLi64ELi4EEEvPT_S2_PKS1_S4_iii,@function
        .size           _ZN17fastertransformer29disentangled_attention_kernelIfLi64ELi4EEEvPT_S2_PKS1_S4_iii,(.L_x_280 - _ZN17fastertransformer29disentangled_attention_kernelIfLi64ELi4EEEvPT_S2_PKS1_S4_iii)
        .other          _ZN17fastertransformer29disentangled_attention_kernelIfLi64ELi4EEEvPT_S2_PKS1_S4_iii,@"STO_CUDA_ENTRY STV_DEFAULT"
_ZN17fastertransformer29disentangled_attention_kernelIfLi64ELi4EEEvPT_S2_PKS1_S4_iii:
.text._ZN17fastertransformer29disentangled_attention_kernelIfLi64ELi4EEEvPT_S2_PKS1_S4_iii:
        /* <DEDUP_REMOVED lines=11> */
[----:B------:R-:W-:-:S05]  /*00b0*/  IMAD.HI.U32 R3, R3, c[0x0][0x0], RZ ;  /* 0x0000000003037a27 */ /* 0x000fca00078e00ff */
[----:B------:R-:W-:-:S05]  /*00c0*/  IADD3 R3, -R3, RZ, RZ ;  /* 0x000000ff03037210 */ /* 0x000fca0007ffe1ff */
        /* <DEDUP_REMOVED lines=27> */
.L_x_184:
        /* <DEDUP_REMOVED lines=43> */
.L_x_187:
[----:B------:R-:W-:Y:S05]  /*0530*/  BSYNC B0 ;  /* 0x0000000000007941 */ /* 0x000fea0003800000 */
.L_x_186:
        /* <DEDUP_REMOVED lines=8> */
[----:B------:R-:W2:Y:S01]  /*05c0*/  LDG.E R15, [R14.64] ;  /* 0x000000040e0f7981 */ /* 0x000ea2000c1e1900 */
[----:B------:R-:W-:Y:S01]  /*05d0*/  IMAD R18, R6, 0x41, R8 ;  /* 0x0000004106127824 */ /* 0x000fe200078e0208 */
[----:B------:R-:W-:-:S04]  /*05e0*/  IADD3 R19, R11, 0x4, RZ ;  /* 0x000000040b137810 */ /* 0x000fc80007ffe0ff */
[----:B------:R-:W-:Y:S01]  /*05f0*/  ISETP.GE.AND P0, PT, R19, c[0x0][0x184], PT ;  /* 0x0000610013007a0c */ /* 0x000fe20003f06270 */
[----:B--2---:R0:W-:-:S12]  /*0600*/  STS [R18.X4], R15 ;  /* 0x0000000f12007388 */ /* 0x0041d80000004800 */
        /* <DEDUP_REMOVED lines=17> */
.L_x_189:
[----:B------:R-:W-:Y:S05]  /*0720*/  BSYNC B0 ;  /* 0x0000000000007941 */ /* 0x000fea0003800000 */
.L_x_188:
[----:B------:R-:W-:Y:S01]  /*0730*/  IADD3 R15, R15, c[0x0][0x188], RZ ;  /* 0x000062000f0f7a10 */ /* 0x000fe20007ffe0ff */
[----:B------:R-:W-:Y:S01]  /*0740*/  IMAD R19, R10, c[0x0][0x184], R19 ;  /* 0x000061000a137a24 */ /* 0x000fe200078e0213 */
[----:B------:R-:W-:Y:S02]  /*0750*/  ULDC.64 UR4, c[0x0][0x118] ;  /* 0x0000460000047ab9 */ /* 0x000fe40000000a00 */
[----:B------:R-:W-:-:S04]  /*0760*/  IMNMX R15, RZ, R15, !PT ;  /* 0x0000000fff0f7217 */ /* 0x000fc80007800200 */
[----:B------:R-:W-:-:S05]  /*0770*/  IMNMX R15, R4, R15, PT ;  /* 0x0000000f040f7217 */ /* 0x000fca0003800200 */
[----:B------:R-:W-:-:S04]  /*0780*/  IMAD R14, R2, R19, R15 ;  /* 0x00000013020e7224 */ /* 0x000fc800078e020f */
[----:B------:R-:W-:-:S06]  /*0790*/  IMAD.WIDE R14, R14, R17, c[0x0][0x178] ;  /* 0x00005e000e0e7625 */ /* 0x000fcc00078e0211 */
[----:B------:R-:W2:Y:S01]  /*07a0*/  LDG.E R15, [R14.64] ;  /* 0x000000040e0f7981 */ /* 0x000ea2000c1e1900 */
[----:B------:R-:W-:-:S04]  /*07b0*/  IADD3 R19, R11, 0x8, RZ ;  /* 0x000000080b137810 */ /* 0x000fc80007ffe0ff */
[----:B------:R-:W-:Y:S01]  /*07c0*/  ISETP.GE.AND P0, PT, R19, c[0x0][0x184], PT ;  /* 0x0000610013007a0c */ /* 0x000fe20003f06270 */
[----:B--2---:R0:W-:-:S12]  /*07d0*/  STS [R18.X4+0x410], R15 ;  /* 0x0004100f12007388 */ /* 0x0041d80000004800 */
        /* <DEDUP_REMOVED lines=17> */
.L_x_191:
[----:B------:R-:W-:Y:S05]  /*08f0*/  BSYNC B0 ;  /* 0x0000000000007941 */ /* 0x000fea0003800000 */
.L_x_190:
        /* <DEDUP_REMOVED lines=28> */
.L_x_193:
[----:B------:R-:W-:Y:S05]  /*0ac0*/  BSYNC B0 ;  /* 0x0000000000007941 */ /* 0x000fea0003800000 */
.L_x_192:
        /* <DEDUP_REMOVED lines=28> */
.L_x_195:
[----:B------:R-:W-:Y:S05]  /*0c90*/  BSYNC B0 ;  /* 0x0000000000007941 */ /* 0x000fea0003800000 */
.L_x_194:
        /* <DEDUP_REMOVED lines=28> */
.L_x_197:
[----:B------:R-:W-:Y:S05]  /*0e60*/  BSYNC B0 ;  /* 0x0000000000007941 */ /* 0x000fea0003800000 */
.L_x_196:
        /* <DEDUP_REMOVED lines=28> */
.L_x_199:
[----:B------:R-:W-:Y:S05]  /*1030*/  BSYNC B0 ;  /* 0x0000000000007941 */ /* 0x000fea0003800000 */
.L_x_198:
        /* <DEDUP_REMOVED lines=28> */
.L_x_201:
[----:B------:R-:W-:Y:S05]  /*1200*/  BSYNC B0 ;  /* 0x0000000000007941 */ /* 0x000fea0003800000 */
.L_x_200:
        /* <DEDUP_REMOVED lines=28> */
.L_x_203:
[----:B------:R-:W-:Y:S05]  /*13d0*/  BSYNC B0 ;  /* 0x0000000000007941 */ /* 0x000fea0003800000 */
.L_x_202:
        /* <DEDUP_REMOVED lines=28> */
.L_x_205:
[----:B------:R-:W-:Y:S05]  /*15a0*/  BSYNC B0 ;  /* 0x0000000000007941 */ /* 0x000fea0003800000 */
.L_x_204:
        /* <DEDUP_REMOVED lines=28> */
.L_x_207:
[----:B------:R-:W-:Y:S05]  /*1770*/  BSYNC B0 ;  /* 0x0000000000007941 */ /* 0x000fea0003800000 */
.L_x_206:
        /* <DEDUP_REMOVED lines=28> */
.L_x_209:
[----:B------:R-:W-:Y:S05]  /*1940*/  BSYNC B0 ;  /* 0x0000000000007941 */ /* 0x000fea0003800000 */
.L_x_208:
        /* <DEDUP_REMOVED lines=28> */
.L_x_211:
[----:B------:R-:W-:Y:S05]  /*1b10*/  BSYNC B0 ;  /* 0x0000000000007941 */ /* 0x000fea0003800000 */
.L_x_210:
        /* <DEDUP_REMOVED lines=28> */
.L_x_213:
[----:B------:R-:W-:Y:S05]  /*1ce0*/  BSYNC B0 ;  /* 0x0000000000007941 */ /* 0x000fea0003800000 */
.L_x_212:
        /* <DEDUP_REMOVED lines=28> */
.L_x_215:
[----:B------:R-:W-:Y:S05]  /*1eb0*/  BSYNC B0 ;  /* 0x0000000000007941 */ /* 0x000fea0003800000 */
.L_x_214:
        /* <DEDUP_REMOVED lines=28> */
.L_x_217:
[----:B------:R-:W-:Y:S05]  /*2080*/  BSYNC B0 ;  /* 0x0000000000007941 */ /* 0x000fea0003800000 */
.L_x_216:
[----:B------:R-:W-:Y:S01]  /*2090*/  IADD3 R15, R15, c[0x0][0x188], RZ ;  /* 0x000062000f0f7a10 */ /* 0x000fe20007ffe0ff */
[----:B------:R-:W-:Y:S01]  /*20a0*/  IMAD R11, R10, c[0x0][0x184], R11 ;  /* 0x000061000a0b7a24 */ /* 0x000fe200078e020b */
[----:B------:R-:W-:Y:S02]  /*20b0*/  ULDC.64 UR4, c[0x0][0x118] ;  /* 0x0000460000047ab9 */ /* 0x000fe40000000a00 */
[----:B------:R-:W-:-:S04]  /*20c0*/  IMNMX R15, RZ, R15, !PT ;  /* 0x0000000fff0f7217 */ /* 0x000fc80007800200 */
[----:B------:R-:W-:-:S05]  /*20d0*/  IMNMX R15, R4, R15, PT ;  /* 0x0000000f040f7217 */ /* 0x000fca0003800200 */
[----:B------:R-:W-:-:S04]  /*20e0*/  IMAD R14, R2, R11, R15 ;  /* 0x0000000b020e7224 */ /* 0x000fc800078e020f */
[----:B------:R-:W-:-:S06]  /*20f0*/  IMAD.WIDE R14, R14, R17, c[0x0][0x178] ;  /* 0x00005e000e0e7625 */ /* 0x000fcc00078e0211 */
[----:B------:R-:W2:Y:S04]  /*2100*/  LDG.E R15, [R14.64] ;  /* 0x000000040e0f7981 */ /* 0x000ea8000c1e1900 */
[----:B--2---:R0:W-:Y:S02]  /*2110*/  STS [R18.X4+0x3cf0], R15 ;  /* 0x003cf00f12007388 */ /* 0x0041e40000004800 */
.L_x_185:
[----:B------:R-:W-:Y:S01]  /*2120*/  WARPSYNC 0xffffffff ;  /* 0xffffffff00007948 */ /* 0x000fe20003800000 */
[----:B------:R-:W-:Y:S01]  /*2130*/  BAR.SYNC.DEFER_BLOCKING 0x0 ;  /* 0x0000000000007b1d */ /* 0x000fe20000010000 */
[----:B------:R-:W-:Y:S01]  /*2140*/  IMAD R7, R7, 0x40, R6 ;  /* 0x0000004007077824 */ /* 0x000fe200078e0206 */
[----:B------:R-:W-:-:S04]  /*2150*/  LEA R12, R5, R8, 0x6 ;  /* 0x00000008050c7211 */ /* 0x000fc800078e30ff */
        /* <DEDUP_REMOVED lines=18> */
[----:B0-----:R-:W-:-:S05]  /*2280*/  IMAD.MOV R17, RZ, RZ, -R11 ;  /* 0x000000ffff117224 */ /* 0x001fca00078e0a0b */
[----:B------:R-:W-:Y:S02]  /*2290*/  @!P0 MOV R11, R17 ;  /* 0x00000011000b8202 */ /* 0x000fe40000000f00 */
.L_x_219:
[----:B------:R-:W-:Y:S05]  /*22a0*/  BSYNC B0 ;  /* 0x0000000000007941 */ /* 0x000fea0003800000 */
.L_x_218:
        /* <DEDUP_REMOVED lines=9> */
[-C--:B------:R-:W-:Y:S02]  /*2340*/  IMAD.WIDE R16, R16, R11.reuse, c[0x0][0x170] ;  /* 0x00005c0010107625 */ /* 0x080fe400078e020b */
[----:B------:R-:W2:Y:S04]  /*2350*/  LDG.E R14, [R14.64] ;  /* 0x000000040e0e7981 */ /* 0x000ea8000c1e1900 */
[----:B------:R-:W2:Y:S01]  /*2360*/  LDG.E R17, [R16.64] ;  /* 0x0000000410117981 */ /* 0x000ea2000c1e1900 */
[----:B------:R-:W-:Y:S01]  /*2370*/  IMAD R6, R8, 0x41, R6 ;  /* 0x0000004108067824 */ /* 0x000fe200078e0206 */
[----:B------:R-:W-:Y:S01]  /*2380*/  IADD3 R21, R7, 0x4, RZ ;  /* 0x0000000407157810 */ /* 0x000fe20007ffe0ff */
[----:B------:R-:W-:-:S03]  /*2390*/  IMAD.WIDE R18, R20, R11, c[0x0][0x160] ;  /* 0x0000580014127625 */ /* 0x000fc600078e020b */
[----:B------:R-:W0:Y:S01]  /*23a0*/  LDS R23, [R6.X4] ;  /* 0x0000000006177984 */ /* 0x000e220000004800 */
[----:B------:R-:W-:Y:S01]  /*23b0*/  ISETP.GE.AND P0, PT, R21, c[0x0][0x184], PT ;  /* 0x0000610015007a0c */ /* 0x000fe20003f06270 */
[----:B--2---:R-:W-:-:S04]  /*23c0*/  FADD.FTZ R8, R14, R17 ;  /* 0x000000110e087221 */ /* 0x004fc80000010000 */
[----:B0-----:R-:W-:-:S05]  /*23d0*/  FADD.FTZ R23, R8, R23 ;  /* 0x0000001708177221 */ /* 0x001fca0000010000 */
[----:B------:R0:W-:Y:S03]  /*23e0*/  STG.E [R18.64], R23 ;  /* 0x0000001712007986 */ /* 0x0001e6000c101904 */
[----:B------:R-:W-:Y:S05]  /*23f0*/  @P0 EXIT ;  /* 0x000000000000094d */ /* 0x000fea0003800000 */
[----:B------:R-:W-:Y:S01]  /*2400*/  IMAD.IADD R8, R21, 0x1, -R12 ;  /* 0x0000000115087824 */ /* 0x000fe200078e0a0c */
[----:B------:R-:W-:Y:S01]  /*2410*/  BSSY B0, `(.L_x_220) ;  /* 0x0000012000007945 */ /* 0x000fe20003800000 */
[----:B------:R-:W-:-:S03]  /*2420*/  IMAD.MOV.U32 R14, RZ, RZ, c[0x0][0x184] ;  /* 0x00006100ff0e7624 */ /* 0x000fc600078e00ff */
[C---:B------:R-:W-:Y:S02]  /*2430*/  ISETP.GT.AND P0, PT, R8.reuse, R0, PT ;  /* 0x000000000800720c */ /* 0x040fe40003f04270 */
[----:B------:R-:W-:Y:S02]  /*2440*/  ISETP.GE.AND P1, PT, R8, R5, PT ;  /* 0x000000050800720c */ /* 0x000fe40003f26270 */
[----:B------:R-:W-:-:S05]  /*2450*/  SHF.L.U32 R14, R14, 0x2, RZ ;  /* 0x000000020e0e7819 */ /* 0x000fca00000006ff */
[----:B------:R-:W-:-:S06]  /*2460*/  IMAD.WIDE R14, R14, 0x4, RZ ;  /* 0x000000040e0e7825 */ /* 0x000fcc00078e02ff */
[----:B------:R-:W-:Y:S05]  /*2470*/  @!P0 BRA P1, `(.L_x_221) ;  /* 0x000000b000008947 */ /* 0x000fea0000800000 */
[----:B------:R-:W1:Y:S01]  /*2480*/  I2F R8, R8 ;  /* 0x0000000800087306 */ /* 0x000e620000201400 */
[----:B------:R-:W-:Y:S01]  /*2490*/  ISETP.GE.AND P0, PT, R21, R12, PT ;  /* 0x0000000c1500720c */ /* 0x000fe20003f06270 */
[----:B-1----:R-:W-:-:S06]  /*24a0*/  FADD.FTZ R16, |R8|, -RZ ;  /* 0x800000ff08107221 */ /* 0x002fcc0000010200 */
[----:B------:R-:W1:Y:S02]  /*24b0*/  MUFU.LG2 R16, R16 ;  /* 0x0000001000107308 */ /* 0x000e640000000c00 */
[----:B01----:R-:W-:-:S04]  /*24c0*/  FFMA.FTZ R18, R16, 0.69314718246459960938, -R9 ;  /* 0x3f31721810127823 */ /* 0x003fc80000010809 */
[----:B------:R-:W-:-:S06]  /*24d0*/  FMUL.FTZ R18, R13, R18 ;  /* 0x000000120d127220 */ /* 0x000fcc0000410000 */
[----:B------:R-:W0:Y:S02]  /*24e0*/  FRND.FTZ.CEIL R18, R18 ;  /* 0x0000001200127307 */ /* 0x000e240000219000 */
[----:B0-----:R-:W-:-:S06]  /*24f0*/  FADD.FTZ R17, R3, R18 ;  /* 0x0000001203117221 */ /* 0x001fcc0000010000 */
[----:B------:R-:W0:Y:S02]  /*2500*/  F2I.FTZ.TRUNC.NTZ R8, R17 ;  /* 0x0000001100087305 */ /* 0x000e24000021f100 */
[----:B0-----:R-:W-:-:S04]  /*2510*/  IMAD.MOV R19, RZ, RZ, -R8 ;  /* 0x000000ffff137224 */ /* 0x001fc800078e0a08 */
[----:B------:R-:W-:Y:S02]  /*2520*/  @!P0 IMAD.MOV.U32 R8, RZ, RZ, R19 ;  /* 0x000000ffff088224 */ /* 0x000fe400078e0013 */
.L_x_221:
[----:B------:R-:W-:Y:S05]  /*2530*/  BSYNC B0 ;  /* 0x0000000000007941 */ /* 0x000fea0003800000 */
.L_x_220:
[----:B------:R-:W-:Y:S01]  /*2540*/  IADD3 R8, R8, c[0x0][0x188], RZ ;  /* 0x0000620008087a10 */ /* 0x000fe20007ffe0ff */
[----:B------:R-:W-:Y:S01]  /*2550*/  IMAD.WIDE R16, R20, 0x4, R14 ;  /* 0x0000000414107825 */ /* 0x000fe200078e020e */
[----:B------:R-:W-:Y:S01]  /*2560*/  ULDC.64 UR4, c[0x0][0x118] ;  /* 0x0000460000047ab9 */ /* 0x000fe20000000a00 */
[----:B------:R-:W1:Y:S01]  /*2570*/  LDS R27, [R6.X4+0x10] ;  /* 0x00001000061b7984 */ /* 0x000e620000004800 */
[----:B0-----:R-:W-:Y:S01]  /*2580*/  IMNMX R19, RZ, R8, !PT ;  /* 0x00000008ff137217 */ /* 0x001fe20007800200 */
[----:B------:R-:W-:Y:S01]  /*2590*/  IMAD R21, R10, c[0x0][0x184], R21 ;  /* 0x000061000a157a24 */ /* 0x000fe200078e0215 */
[----:B------:R-:W-:Y:S02]  /*25a0*/  IADD3 R18, P0, R16, c[0x0][0x168], RZ ;  /* 0x00005a0010127a10 */ /* 0x000fe40007f1e0ff */
[----:B------:R-:W-:-:S05]  /*25b0*/  IMNMX R19, R4, R19, PT ;  /* 0x0000001304137217 */ /* 0x000fca0003800200 */
[----:B------:R-:W-:Y:S01]  /*25c0*/  IMAD R20, R2, R21, R19 ;  /* 0x0000001502147224 */ /* 0x000fe200078e0213 */
[----:B------:R-:W-:-:S03]  /*25d0*/  IADD3.X R19, R17, c[0x0][0x16c], RZ, P0, !PT ;  /* 0x00005b0011137a10 */ /* 0x000fc600007fe4ff */
[----:B------:R-:W-:Y:S02]  /*25e0*/  IMAD.WIDE R20, R20, R11, c[0x0][0x170] ;  /* 0x00005c0014147625 */ /* 0x000fe400078e020b */
[----:B------:R-:W2:Y:S04]  /*25f0*/  LDG.E R18, [R18.64] ;  /* 0x0000000412127981 */ /* 0x000ea8000c1e1900 */
[----:B------:R-:W2:Y:S01]  /*2600*/  LDG.E R21, [R20.64] ;  /* 0x0000000414157981 */ /* 0x000ea2000c1e1900 */
[----:B------:R-:W-:Y:S02]  /*2610*/  IADD3 R25, R7, 0x8, RZ ;  /* 0x0000000807197810 */ /* 0x000fe40007ffe0ff */
[----:B------:R-:W-:Y:S02]  /*2620*/  IADD3 R22, P1, R16, c[0x0][0x160], RZ ;  /* 0x0000580010167a10 */ /* 0x000fe40007f3e0ff */
[----:B------:R-:W-:-:S02]  /*2630*/  ISETP.GE.AND P0, PT, R25, c[0x0][0x184], PT ;  /* 0x0000610019007a0c */ /* 0x000fc40003f06270 */
[----:B------:R-:W-:Y:S01]  /*2640*/  IADD3.X R23, R17, c[0x0][0x164], RZ, P1, !PT ;  /* 0x0000590011177a10 */ /* 0x000fe20000ffe4ff */
[----:B--2---:R-:W-:-:S04]  /*2650*/  FADD.FTZ R8, R18, R21 ;  /* 0x0000001512087221 */ /* 0x004fc80000010000 */
[----:B-1----:R-:W-:-:S05]  /*2660*/  FADD.FTZ R27, R8, R27 ;  /* 0x0000001b081b7221 */ /* 0x002fca0000010000 */
[----:B------:R0:W-:Y:S01]  /*2670*/  STG.E [R22.64], R27 ;  /* 0x0000001b16007986 */ /* 0x0001e2000c101904 */
        /* <DEDUP_REMOVED lines=17> */
.L_x_223:
[----:B------:R-:W-:Y:S05]  /*2790*/  BSYNC B0 ;  /* 0x0000000000007941 */ /* 0x000fea0003800000 */
.L_x_222:
[----:B------:R-:W-:Y:S01]  /*27a0*/  IADD3 R8, R8, c[0x0][0x188], RZ ;  /* 0x0000620008087a10 */ /* 0x000fe20007ffe0ff */
[----:B------:R-:W-:Y:S01]  /*27b0*/  ULDC.64 UR4, c[0x0][0x118] ;  /* 0x0000460000047ab9 */ /* 0x000fe20000000a00 */
[----:B0-----:R-:W-:Y:S01]  /*27c0*/  IADD3 R23, P0, R14, R16, RZ ;  /* 0x000000100e177210 */ /* 0x001fe20007f1e0ff */
[----:B------:R-:W0:Y:S01]  /*27d0*/  LDS R29, [R6.X4+0x20] ;  /* 0x00002000061d7984 */ /* 0x000e220000004800 */
[----:B------:R-:W-:Y:S01]  /*27e0*/  IMNMX R19, RZ, R8, !PT ;  /* 0x00000008ff137217 */ /* 0x000fe20007800200 */
[----:B------:R-:W-:Y:S02]  /*27f0*/  IMAD R8, R10, c[0x0][0x184], R25 ;  /* 0x000061000a087a24 */ /* 0x000fe400078e0219 */
[----:B------:R-:W-:Y:S01]  /*2800*/  IMAD.X R25, R15, 0x1, R17, P0 ;  /* 0x000000010f197824 */ /* 0x000fe200000e0611 */
[----:B------:R-:W-:Y:S02]  /*2810*/  IMNMX R19, R4, R19, PT ;  /* 0x0000001304137217 */ /* 0x000fe40003800200 */
[----:B------:R-:W-:-:S03]  /*2820*/  IADD3 R16, P0, R23, c[0x0][0x168], RZ ;  /* 0x00005a0017107a10 */ /* 0x000fc60007f1e0ff */
        /* <DEDUP_REMOVED lines=10> */
[----:B0-----:R-:W-:-:S05]  /*28d0*/  FADD.FTZ R29, R8, R29 ;  /* 0x0000001d081d7221 */ /* 0x001fca0000010000 */
        /* <DEDUP_REMOVED lines=18> */
.L_x_225:
[----:B------:R-:W-:Y:S05]  /*2a00*/  BSYNC B0 ;  /* 0x0000000000007941 */ /* 0x000fea0003800000 */
.L_x_224:
[----:B------:R-:W-:Y:S01]  /*2a10*/  IADD3 R8, R8, c[0x0][0x188], RZ ;  /* 0x0000620008087a10 */ /* 0x000fe20007ffe0ff */
[----:B------:R-:W-:Y:S01]  /*2a20*/  IMAD R27, R10, c[0x0][0x184], R27 ;  /* 0x000061000a1b7a24 */ /* 0x000fe200078e021b */
[----:B------:R-:W-:Y:S01]  /*2a30*/  IADD3 R23, P0, R14, R23, RZ ;  /* 0x000000170e177210 */ /* 0x000fe20007f1e0ff */
[----:B------:R-:W-:Y:S01]  /*2a40*/  ULDC.64 UR4, c[0x0][0x118] ;  /* 0x0000460000047ab9 */ /* 0x000fe20000000a00 */
[----:B------:R-:W-:Y:S01]  /*2a50*/  IMNMX R17, RZ, R8, !PT ;  /* 0x00000008ff117217 */ /* 0x000fe20007800200 */
[----:B0-----:R-:W0:Y:S02]  /*2a60*/  LDS R29, [R6.X4+0x30] ;  /* 0x00003000061d7984 */ /* 0x001e240000004800 */
        /* <DEDUP_REMOVED lines=32> */
.L_x_227:
[----:B------:R-:W-:Y:S05]  /*2c70*/  BSYNC B0 ;  /* 0x0000000000007941 */ /* 0x000fea0003800000 */
.L_x_226:
        /* <DEDUP_REMOVED lines=38> */
.L_x_229:
[----:B------:R-:W-:Y:S05]  /*2ee0*/  BSYNC B0 ;  /* 0x0000000000007941 */ /* 0x000fea0003800000 */
.L_x_228:
        /* <DEDUP_REMOVED lines=38> */
.L_x_231:
[----:B------:R-:W-:Y:S05]  /*3150*/  BSYNC B0 ;  /* 0x0000000000007941 */ /* 0x000fea0003800000 */
.L_x_230:
        /* <DEDUP_REMOVED lines=38> */
.L_x_233:
[----:B------:R-:W-:Y:S05]  /*33c0*/  BSYNC B0 ;  /* 0x0000000000007941 */ /* 0x000fea0003800000 */
.L_x_232:
        /* <DEDUP_REMOVED lines=38> */
.L_x_235:
[----:B------:R-:W-:Y:S05]  /*3630*/  BSYNC B0 ;  /* 0x0000000000007941 */ /* 0x000fea0003800000 */
.L_x_234:
        /* <DEDUP_REMOVED lines=38> */
.L_x_237:
[----:B------:R-:W-:Y:S05]  /*38a0*/  BSYNC B0 ;  /* 0x0000000000007941 */ /* 0x000fea0003800000 */
.L_x_236:
        /* <DEDUP_REMOVED lines=38> */
.L_x_239:
[----:B------:R-:W-:Y:S05]  /*3b10*/  BSYNC B0 ;  /* 0x0000000000007941 */ /* 0x000fea0003800000 */
.L_x_238:
        /* <DEDUP_REMOVED lines=38> */
.L_x_241:
[----:B------:R-:W-:Y:S05]  /*3d80*/  BSYNC B0 ;  /* 0x0000000000007941 */ /* 0x000fea0003800000 */
.L_x_240:
        /* <DEDUP_REMOVED lines=38> */
.L_x_243:
[----:B------:R-:W-:Y:S05]  /*3ff0*/  BSYNC B0 ;  /* 0x0000000000007941 */ /* 0x000fea0003800000 */
.L_x_242:
        /* <DEDUP_REMOVED lines=38> */
.L_x_245:
[----:B------:R-:W-:Y:S05]  /*4260*/  BSYNC B0 ;  /* 0x0000000000007941 */ /* 0x000fea0003800000 */
.L_x_244:
        /* <DEDUP_REMOVED lines=38> */
.L_x_247:
[----:B------:R-:W-:Y:S05]  /*44d0*/  BSYNC B0 ;  /* 0x0000000000007941 */ /* 0x000fea0003800000 */
.L_x_246:
[----:B------:R-:W-:Y:S01]  /*44e0*/  IADD3 R8, R8, c[0x0][0x188], RZ ;  /* 0x0000620008087a10 */ /* 0x000fe20007ffe0ff */
[----:B------:R-:W-:Y:S01]  /*44f0*/  IMAD R27, R10, c[0x0][0x184], R27 ;  /* 0x000061000a1b7a24 */ /* 0x000fe200078e021b */
[----:B------:R-:W-:Y:S01]  /*4500*/  IADD3 R23, P0, R14, R23, RZ ;  /* 0x000000170e177210 */ /* 0x000fe20007f1e0ff */
[----:B------:R-:W-:Y:S01]  /*4510*/  ULDC.64 UR4, c[0x0][0x118] ;  /* 0x0000460000047ab9 */ /* 0x000fe20000000a00 */
[----:B------:R-:W-:-:S03]  /*4520*/  IMNMX R17, RZ, R8, !PT ;  /* 0x00000008ff117217 */ /* 0x000fc60007800200 */
[----:B------:R-:W-:Y:S01]  /*4530*/  IMAD.X R25, R15, 0x1, R25, P0 ;  /* 0x000000010f197824 */ /* 0x000fe200000e0619 */
[----:B------:R-:W-:Y:S02]  /*4540*/  IMNMX R17, R4, R17, PT ;  /* 0x0000001104117217 */ /* 0x000fe40003800200 */
[----:B------:R-:W-:-:S03]  /*4550*/  IADD3 R16, P0, R23, c[0x0][0x168], RZ ;  /* 0x00005a0017107a10 */ /* 0x000fc60007f1e0ff */
[----:B------:R-:W-:Y:S01]  /*4560*/  IMAD R18, R2, R27, R17 ;  /* 0x0000001b02127224 */ /* 0x000fe200078e0211 */
[----:B------:R-:W-:Y:S01]  /*4570*/  IADD3.X R17, R25, c[0x0][0x16c], RZ, P0, !PT ;  /* 0x00005b0019117a10 */ /* 0x000fe200007fe4ff */
[----:B------:R-:W1:Y:S02]  /*4580*/  LDS R27, [R6.X4+0xe0] ;  /* 0x0000e000061b7984 */ /* 0x000e640000004800 */
[----:B------:R-:W-:Y:S02]  /*4590*/  IMAD.WIDE R18, R18, R11, c[0x0][0x170] ;  /* 0x00005c0012127625 */ /* 0x000fe400078e020b */
[----:B------:R-:W2:Y:S04]  /*45a0*/  LDG.E R16, [R16.64] ;  /* 0x0000000410107981 */ /* 0x000ea8000c1e1900 */
[----:B------:R-:W2:Y:S01]  /*45b0*/  LDG.E R19, [R18.64] ;  /* 0x0000000412137981 */ /* 0x000ea2000c1e1900 */
[----:B------:R-:W-:-:S02]  /*45c0*/  IADD3 R7, R7, 0x3c, RZ ;  /* 0x0000003c07077810 */ /* 0x000fc40007ffe0ff */
[----:B0-----:R-:W-:Y:S02]  /*45d0*/  IADD3 R20, P1, R23, c[0x0][0x160], RZ ;  /* 0x0000580017147a10 */ /* 0x001fe40007f3e0ff */
[----:B------:R-:W-:Y:S02]  /*45e0*/  ISETP.GE.AND P0, PT, R7, c[0x0][0x184], PT ;  /* 0x0000610007007a0c */ /* 0x000fe40003f06270 */
        /* <DEDUP_REMOVED lines=21> */
.L_x_249:
[----:B------:R-:W-:Y:S05]  /*4740*/  BSYNC B0 ;  /* 0x0000000000007941 */ /* 0x000fea0003800000 */
.L_x_248:
        /* <DEDUP_REMOVED lines=9> */
[----:B------:R-:W1:Y:S01]  /*47e0*/  LDS R7, [R6.X4+0xf0] ;  /* 0x0000f00006077984 */ /* 0x000e620000004800 */
[----:B------:R-:W-:Y:S01]  /*47f0*/  IADD3.X R5, R14, c[0x0][0x16c], RZ, P0, !PT ;  /* 0x00005b000e057a10 */ /* 0x000fe200007fe4ff */
[----:B------:R-:W-:-:S04]  /*4800*/  IMAD.WIDE R2, R2, R11, c[0x0][0x170] ;  /* 0x00005c0002027625 */ /* 0x000fc800078e020b */
[----:B------:R-:W2:Y:S04]  /*4810*/  LDG.E R4, [R4.64] ;  /* 0x0000000404047981 */ /* 0x000ea8000c1e1900 */
[----:B------:R-:W2:Y:S01]  /*4820*/  LDG.E R3, [R2.64] ;  /* 0x0000000402037981 */ /* 0x000ea2000c1e1900 */
[----:B------:R-:W-:-:S04]  /*4830*/  IADD3 R8, P0, R8, c[0x0][0x160], RZ ;  /* 0x0000580008087a10 */ /* 0x000fc80007f1e0ff */
[----:B------:R-:W-:Y:S01]  /*4840*/  IADD3.X R9, R14, c[0x0][0x164], RZ, P0, !PT ;  /* 0x000059000e097a10 */ /* 0x000fe200007fe4ff */
[----:B--2---:R-:W-:-:S04]  /*4850*/  FADD.FTZ R0, R4, R3 ;  /* 0x0000000304007221 */ /* 0x004fc80000010000 */
[----:B-1----:R-:W-:-:S05]  /*4860*/  FADD.FTZ R7, R0, R7 ;  /* 0x0000000700077221 */ /* 0x002fca0000010000 */
[----:B------:R-:W-:Y:S01]  /*4870*/  STG.E [R8.64], R7 ;  /* 0x0000000708007986 */ /* 0x000fe2000c101904 */
[----:B------:R-:W-:Y:S05]  /*4880*/  EXIT ;  /* 0x000000000000794d */ /* 0x000fea0003800000 */
.L_x_250:
        /* <DEDUP_REMOVED lines=15> */
.L_x_280:


//--------------------- .text._ZN17fastertransformer29disentangled_attention_kernelIfLi32ELi8EEEvPT_S2_PKS1_S4_iii --------------------------
	.section	.text._ZN17fastertransformer29disentangled_attention_kernelIfLi32ELi8EEEvPT_S2_PKS1_S4_iii,"ax",@progbits
	.sectioninfo	@"SHI_REGISTERS=27"
	.align	128
        .global         _ZN17fastertransformer29disentangled_attention_kernelIfLi32ELi8EEEvPT_S2_PKS1_S4_iii
        .type           _ZN17fastertransformer29disentangled_attention_kernelIfLi32ELi8EEEvPT_S2_PKS1_S4_iii,@function
        .size           _ZN17fastertransformer29disentangled_attention_kernelIfLi32ELi8EEEvPT_S2_PKS1_S4_iii,(.L_x_281 - _ZN17fastertransformer29disentangled_attention_kernelIfLi32ELi8EEEvPT_S2_PKS1_S4_iii)
        .other          _ZN17fastertransformer29disentangled_attention_kernelIfLi32ELi8EEEvPT_S2_PKS1_S4_iii,@"STO_CUDA_ENTRY STV_DEFAULT"
_ZN17fastertransformer29disentangled_attention_kernelIfLi32ELi8EEEvPT_S2_PKS1_S4_iii:
.text._ZN17fastertransformer29disentangled_attention_kernelIfLi32ELi8EEEvPT_S2_PKS1_S4_iii:
[----:B------:R-:W-:Y:S02]  /*0000*/  IMAD.MOV.U32 R1, RZ, RZ, c[0x0][0x28] ;  /* 0x00000a00ff017624 */ /* 0x000fe400078e00ff */
[----:B------:R-:W0:Y:S01]  /*0010*/  I2F.U32.RP R0, c[0x0][0x4] ;  /* 0x0000010000007b06 */ /* 0x000e220000209000 */
[----:B------:R-:W-:Y:S01]  /*0020*/  IMAD.MOV.U32 R4, RZ, RZ, c[0x0][0x4] ;  /* 0x00000100ff047624 */ /* 0x000fe200078e00ff */
[----:B------:R-:W-:-:S06]  /*0030*/  ISETP.NE.U32.AND P1, PT, RZ, c[0x0][0x4], PT ;  /* 0x00000100ff007a0c */ /* 0x000fcc0003f25070 */
[----:B0-----:R-:W0:Y:S02]  /*0040*/  MUFU.RCP R0, R0 ;  /* 0x0000000000007308 */ /* 0x001e240000001000 */
[----:B0-----:R-:W-:-:S06]  /*0050*/  IADD3 R2, R0, 0xffffffe, RZ ;  /* 0x0ffffffe00027810 */ /* 0x001fcc0007ffe0ff */
[----:B------:R0:W1:Y:S02]  /*0060*/  F2I.FTZ.U32.TRUNC.NTZ R3, R2 ;  /* 0x0000000200037305 */ /* 0x000064000021f000 */
[----:B0-----:R-:W-:Y:S01]  /*0070*/  HFMA2.MMA R2, -RZ, RZ, 0, 0 ;  /* 0x00000000ff027435 */ /* 0x001fe200000001ff */
[----:B-1----:R-:W-:-:S04]  /*0080*/  IMAD.MOV R5, RZ, RZ, -R3 ;  /* 0x000000ffff057224 */ /* 0x002fc800078e0a03 */
[----:B------:R-:W-:-:S05]  /*0090*/  IMAD R5, R5, c[0x0][0x4], RZ ;  /* 0x0000010005057a24 */ /* 0x000fca00078e02ff */
        /* <DEDUP_REMOVED lines=16> */
[----:B------:R-:W-:Y:S01]  /*01a0*/  IMAD.MOV.U32 R8, RZ, RZ, 0xf2 ;  /* 0x000000f2ff087424 */ /* 0x000fe200078e00ff */
[----:B------:R-:W0:Y:S01]  /*01b0*/  LDC.64 R2, c[0x4][R2] ;  /* 0x0100000002027b82 */ /* 0x000e220000000a00 */
[----:B------:R-:W-:Y:S01]  /*01c0*/  IMAD.MOV.U32 R10, RZ, RZ, c[0x4][0x0] ;  /* 0x01000000ff0a7624 */ /* 0x000fe200078e00ff */
[----:B------:R-:W-:Y:S01]  /*01d0*/  MOV R11, c[0x4][0x4] ;  /* 0x01000100000b7a02 */ /* 0x000fe20000000f00 */
[----:B------:R-:W-:Y:S02]  /*01e0*/  IMAD.MOV.U32 R12, RZ, RZ, 0x1 ;  /* 0x00000001ff0c7424 */ /* 0x000fe400078e00ff */
[----:B------:R-:W-:-:S03]  /*01f0*/  IMAD.MOV.U32 R13, RZ, RZ, RZ ;  /* 0x000000ffff0d7224 */ /* 0x000fc600078e00ff */
[----:B------:R-:W-:-:S04]  /*0200*/  LEPC R14 ;  /* 0x00000000000e734e */ /* 0x000fc80000000000 */
[----:B------:R-:W-:Y:S02]  /*0210*/  MOV R9, 0x280 ;  /* 0x0000028000097802 */ /* 0x000fe40000000f00 */
[----:B------:R-:W-:-:S02]  /*0220*/  MOV R20, 0x200 ;  /* 0x0000020000147802 */ /* 0x000fc40000000f00 */
[----:B------:R-:W-:Y:S02]  /*0230*/  MOV R21, 0x0 ;  /* 0x0000000000157802 */ /* 0x000fe40000000f00 */
[----:B------:R-:W-:Y:S02]  /*0240*/  MOV R0, 0x0 ;  /* 0x0000000000007802 */ /* 0x000fe40000000f00 */
[----:B------:R-:W-:-:S04]  /*0250*/  IADD3 R20, P0, P1, -R20, R9, R14 ;  /* 0x0000000914147210 */ /* 0x000fc8000791e10e */
[----:B------:R-:W-:-:S04]  /*0260*/  IADD3.X R21, ~R0, R21, R15, P0, P1 ;  /* 0x0000001500157210 */ /* 0x000fc800007e250f */
[----:B0-----:R-:W-:Y:S05]  /*0270*/  CALL.ABS.NOINC R2 ;  /* 0x0000000002007343 */ /* 0x001fea0003c00000 */
.L_x_251:
        /* <DEDUP_REMOVED lines=43> */
.L_x_254:
[----:B------:R-:W-:Y:S05]  /*0530*/  BSYNC B0 ;  /* 0x0000000000007941 */ /* 0x000fea0003800000 */
.L_x_253:
        /* <DEDUP_REMOVED lines=14> */
[----:B------:R-:W-:Y:S01]  /*0620*/  IADD3 R2, R15, -R18, RZ ;  /* 0x800000120f027210 */ /* 0x000fe20007ffe0ff */
        /* <DEDUP_REMOVED lines=15> */
.L_x_256:
[----:B------:R-:W-:Y:S05]  /*0720*/  BSYNC B0 ;  /* 0x0000000000007941 */ /* 0x000fea0003800000 */
.L_x_255:
[----:B------:R-:W-:Y:S01]  /*0730*/  IADD3 R2, R2, c[0x0][0x188], RZ ;  /* 0x0000620002027a10 */ /* 0x000fe20007ffe0ff */
[----:B------:R-:W-:Y:S01]  /*0740*/  IMAD R18, R9, c[0x0][0x184], R18 ;  /* 0x0000610009127a24 */ /* 0x000fe200078e0212 */
[----:B------:R-:W-:Y:S02]  /*0750*/  ULDC.64 UR4, c[0x0][0x118] ;  /* 0x0000460000047ab9 */ /* 0x000fe40000000a00 */
[----:B0-----:R-:W-:-:S04]  /*0760*/  IMNMX R3, RZ, R2, !PT ;  /* 0x00000002ff037217 */ /* 0x001fc80007800200 */
        /* <DEDUP_REMOVED lines=24> */
.L_x_258:
[----:B------:R-:W-:Y:S05]  /*08f0*/  BSYNC B0 ;  /* 0x0000000000007941 */ /* 0x000fea0003800000 */
.L_x_257:
        /* <DEDUP_REMOVED lines=28> */
.L_x_260:
[----:B------:R-:W-:Y:S05]  /*0ac0*/  BSYNC B0 ;  /* 0x0000000000007941 */ /* 0x000fea0003800000 */
.L_x_259:
[----:B------:R-:W-:Y:S01]  /*0ad0*/  IADD3 R2, R2, c[0x0][0x188], RZ ;  /* 0x0000620002027a10 */ /* 0x000fe20007ffe0ff */
[----:B------:R-:W-:Y:S01]  /*0ae0*/  IMAD R0, R9, c[0x0][0x184], R0 ;  /* 0x0000610009007a24 */ /* 0x000fe200078e0200 */
[----:B------:R-:W-:Y:S02]  /*0af0*/  ULDC.64 UR4, c[0x0][0x118] ;  /* 0x0000460000047ab9 */ /* 0x000fe40000000a00 */
[----:B0-----:R-:W-:-:S04]  /*0b00*/  IMNMX R3, RZ, R2, !PT ;  /* 0x00000002ff037217 */ /* 0x001fc80007800200 */
[----:B------:R-:W-:-:S05]  /*0b10*/  IMNMX R3, R10, R3, PT ;  /* 0x000000030a037217 */ /* 0x000fca0003800200 */
[----:B------:R-:W-:-:S04]  /*0b20*/  IMAD R3, R12, R0, R3 ;  /* 0x000000000c037224 */ /* 0x000fc800078e0203 */
[----:B------:R-:W-:-:S06]  /*0b30*/  IMAD.WIDE R14, R3, R14, c[0x0][0x178] ;  /* 0x00005e00030e7625 */ /* 0x000fcc00078e020e */
[----:B------:R-:W2:Y:S04]  /*0b40*/  LDG.E R15, [R14.64] ;  /* 0x000000040e0f7981 */ /* 0x000ea8000c1e1900 */
[----:B--2---:R0:W-:Y:S02]  /*0b50*/  STS [R16.X4+0xc60], R15 ;  /* 0x000c600f10007388 */ /* 0x0041e40000004800 */
.L_x_252:
[----:B---3--:R-:W-:Y:S01]  /*0b60*/  WARPSYNC 0xffffffff ;  /* 0xffffffff00007948 */ /* 0x008fe20003800000 */
[----:B------:R-:W-:Y:S01]  /*0b70*/  BAR.SYNC.DEFER_BLOCKING 0x0 ;  /* 0x0000000000007b1d */ /* 0x000fe20000010000 */
[----:B------:R-:W-:Y:S01]  /*0b80*/  LEA R6, R6, R17, 0x5 ;  /* 0x0000001106067211 */ /* 0x000fe200078e28ff */
        /* <DEDUP_REMOVED lines=21> */
.L_x_262:
[----:B------:R-:W-:Y:S05]  /*0ce0*/  BSYNC B0 ;  /* 0x0000000000007941 */ /* 0x000fea0003800000 */
.L_x_261:
[----:B------:R-:W-:Y:S01]  /*0cf0*/  IADD3 R0, R0, c[0x0][0x188], RZ ;  /* 0x0000620000007a10 */ /* 0x000fe20007ffe0ff */
[----:B------:R-:W-:Y:S01]  /*0d00*/  IMAD R2, R9, c[0x0][0x184], R6 ;  /* 0x0000610009027a24 */ /* 0x000fe200078e0206 */
[----:B------:R-:W-:Y:S02]  /*0d10*/  ULDC.64 UR4, c[0x0][0x118] ;  /* 0x0000460000047ab9 */ /* 0x000fe40000000a00 */
[----:B0-----:R-:W-:Y:S01]  /*0d20*/  IMNMX R3, RZ, R0, !PT ;  /* 0x00000000ff037217 */ /* 0x001fe20007800200 */
[----:B------:R-:W-:Y:S02]  /*0d30*/  IMAD.MOV.U32 R0, RZ, RZ, 0x4 ;  /* 0x00000004ff007424 */ /* 0x000fe400078e00ff */
[----:B------:R-:W-:Y:S01]  /*0d40*/  IMAD R19, R2, c[0x0][0x184], R5 ;  /* 0x0000610002137a24 */ /* 0x000fe200078e0205 */
[----:B------:R-:W-:-:S05]  /*0d50*/  IMNMX R3, R10, R3, PT ;  /* 0x000000030a037217 */ /* 0x000fca0003800200 */
        /* <DEDUP_REMOVED lines=14> */
[----:B------:R-:W-:Y:S01]  /*0e40*/  IADD3 R14, -R5, R18, RZ ;  /* 0x00000012050e7210 */ /* 0x000fe20007ffe1ff */
[----:B------:R-:W-:Y:S01]  /*0e50*/  BSSY B0, `(.L_x_263) ;  /* 0x0000011000007945 */ /* 0x000fe20003800000 */
[----:B------:R-:W-:Y:S02]  /*0e60*/  IMAD.WIDE R2, R19, 0x4, RZ ;  /* 0x0000000413027825 */ /* 0x000fe400078e02ff */
[C---:B------:R-:W-:Y:S02]  /*0e70*/  ISETP.GT.AND P0, PT, R14.reuse, R13, PT ;  /* 0x0000000d0e00720c */ /* 0x040fe40003f04270 */
[----:B------:R-:W-:Y:S01]  /*0e80*/  ISETP.GE.AND P1, PT, R14, R4, PT ;  /* 0x000000040e00720c */ /* 0x000fe20003f26270 */
[----:B0-----:R-:W-:-:S12]  /*0e90*/  IMAD.MOV.U32 R21, RZ, RZ, c[0x0][0x184] ;  /* 0x00006100ff157624 */ /* 0x001fd800078e00ff */
        /* <DEDUP_REMOVED lines=12> */
.L_x_264:
[----:B------:R-:W-:Y:S05]  /*0f60*/  BSYNC B0 ;  /* 0x0000000000007941 */ /* 0x000fea0003800000 */
.L_x_263:
[----:B------:R-:W-:Y:S01]  /*0f70*/  IADD3 R14, R14, c[0x0][0x188], RZ ;  /* 0x000062000e0e7a10 */ /* 0x000fe20007ffe0ff */
[----:B------:R-:W-:Y:S01]  /*0f80*/  IMAD R18, R9, c[0x0][0x184], R18 ;  /* 0x0000610009127a24 */ /* 0x000fe200078e0212 */
[----:B------:R-:W-:Y:S01]  /*0f90*/  SHF.L.U32 R21, R21, 0x3, RZ ;  /* 0x0000000315157819 */ /* 0x000fe200000006ff */
[----:B------:R-:W-:Y:S01]  /*0fa0*/  ULDC.64 UR4, c[0x0][0x118] ;  /* 0x0000460000047ab9 */ /* 0x000fe20000000a00 */
[----:B------:R-:W-:Y:S01]  /*0fb0*/  IMNMX R15, RZ, R14, !PT ;  /* 0x0000000eff0f7217 */ /* 0x000fe20007800200 */
[----:B------:R-:W0:Y:S02]  /*0fc0*/  LDS R24, [R20.X4+0x20] ;  /* 0x0000200014187984 */ /* 0x000e240000004800 */
[----:B------:R-:W-:Y:S01]  /*0fd0*/  IMAD.WIDE R2, R21, 0x4, R2 ;  /* 0x0000000415027825 */ /* 0x000fe200078e0202 */
[----:B------:R-:W-:-:S04]  /*0fe0*/  IMNMX R15, R10, R15, PT ;  /* 0x0000000f0a0f7217 */ /* 0x000fc80003800200 */
[----:B------:R-:W-:Y:S01]  /*0ff0*/  IADD3 R14, P0, R2, c[0x0][0x168], RZ ;  /* 0x00005a00020e7a10 */ /* 0x000fe20007f1e0ff */
[----:B------:R-:W-:-:S03]  /*1000*/  IMAD R17, R12, R18, R15 ;  /* 0x000000120c117224 */ /* 0x000fc600078e020f */
[----:B------:R-:W-:Y:S01]  /*1010*/  IADD3.X R15, R3, c[0x0][0x16c], RZ, P0, !PT ;  /* 0x00005b00030f7a10 */ /* 0x000fe200007fe4ff */
[----:B------:R-:W-:-:S04]  /*1020*/  IMAD.WIDE R16, R17, R0, c[0x0][0x170] ;  /* 0x00005c0011107625 */ /* 0x000fc800078e0200 */
[----:B------:R-:W2:Y:S04]  /*1030*/  LDG.E R14, [R14.64] ;  /* 0x000000040e0e7981 */ /* 0x000ea8000c1e1900 */
[----:B------:R-:W2:Y:S01]  /*1040*/  LDG.E R17, [R16.64] ;  /* 0x0000000410117981 */ /* 0x000ea2000c1e1900 */
[----:B------:R-:W-:Y:S02]  /*1050*/  IADD3 R22, R6, 0x10, RZ ;  /* 0x0000001006167810 */ /* 0x000fe40007ffe0ff */
[----:B------:R-:W-:Y:S02]  /*1060*/  IADD3 R18, P1, R2, c[0x0][0x160], RZ ;  /* 0x0000580002127a10 */ /* 0x000fe40007f3e0ff */
[----:B------:R-:W-:Y:S02]  /*1070*/  ISETP.GE.AND P0, PT, R22, c[0x0][0x184], PT ;  /* 0x0000610016007a0c */ /* 0x000fe40003f06270 */
        /* <DEDUP_REMOVED lines=19> */
[----:B01----:R-:W-:-:S05]  /*11b0*/  IADD3 R18, -R14, RZ, RZ ;  /* 0x000000ff0e127210 */ /* 0x003fca0007ffe1ff */
[----:B------:R-:W-:Y:S02]  /*11c0*/  @!P0 IMAD.MOV.U32 R14, RZ, RZ, R18 ;  /* 0x000000ffff0e8224 */ /* 0x000fe400078e0012 */
.L_x_266:
[----:B------:R-:W-:Y:S05]  /*11d0*/  BSYNC B0 ;  /* 0x0000000000007941 */ /* 0x000fea0003800000 */
.L_x_265:
[----:B------:R-:W-:Y:S01]  /*11e0*/  IADD3 R14, R14, c[0x0][0x188], RZ ;  /* 0x000062000e0e7a10 */ /* 0x000fe20007ffe0ff */
[----:B------:R-:W-:Y:S01]  /*11f0*/  IMAD.WIDE R2, R21, 0x4, R2 ;  /* 0x0000000415027825 */ /* 0x000fe200078e0202 */
[----:B------:R-:W-:Y:S01]  /*1200*/  ULDC.64 UR4, c[0x0][0x118] ;  /* 0x0000460000047ab9 */ /* 0x000fe20000000a00 */
[----:B0-----:R-:W0:Y:S01]  /*1210*/  LDS R23, [R20.X4+0x40] ;  /* 0x0000400014177984 */ /* 0x001e220000004800 */
[----:B------:R-:W-:Y:S01]  /*1220*/  IMNMX R15, RZ, R14, !PT ;  /* 0x0000000eff0f7217 */ /* 0x000fe20007800200 */
        /* <DEDUP_REMOVED lines=30> */
[----:B-1----:R-:W-:-:S05]  /*1410*/  IMAD.MOV R5, RZ, RZ, -R14 ;  /* 0x000000ffff057224 */ /* 0x002fca00078e0a0e */
[----:B------:R-:W-:Y:S02]  /*1420*/  @!P0 MOV R14, R5 ;  /* 0x00000005000e8202 */ /* 0x000fe40000000f00 */
.L_x_268:
[----:B------:R-:W-:Y:S05]  /*1430*/  BSYNC B0 ;  /* 0x0000000000007941 */ /* 0x000fea0003800000 */
.L_x_267:
[----:B------:R-:W-:Y:S01]  /*1440*/  IADD3 R14, R14, c[0x0][0x188], RZ ;  /* 0x000062000e0e7a10 */ /* 0x000fe20007ffe0ff */
[----:B------:R-:W-:Y:S01]  /*1450*/  IMAD.WIDE R2, R21, 0x4, R2 ;  /* 0x0000000415027825 */ /* 0x000fe200078e0202 */
[----:B------:R-:W-:Y:S02]  /*1460*/  ULDC.64 UR4, c[0x0][0x118] ;  /* 0x0000460000047ab9 */ /* 0x000fe40000000a00 */
[----:B------:R-:W-:Y:S01]  /*1470*/  IMNMX R5, RZ, R14, !PT ;  /* 0x0000000eff057217 */ /* 0x000fe20007800200 */
[----:B------:R-:W-:Y:S01]  /*1480*/  IMAD R9, R9, c[0x0][0x184], R6 ;  /* 0x0000610009097a24 */ /* 0x000fe200078e0206 */
[----:B------:R-:W-:Y:S02]  /*1490*/  IADD3 R6, P0, R2, c[0x0][0x168], RZ ;  /* 0x00005a0002067a10 */ /* 0x000fe40007f1e0ff */
[----:B------:R-:W-:Y:S02]  /*14a0*/  IMNMX R5, R10, R5, PT ;  /* 0x000000050a057217 */ /* 0x000fe40003800200 */
[----:B------:R-:W-:-:S03]  /*14b0*/  IADD3.X R7, R3, c[0x0][0x16c], RZ, P0, !PT ;  /* 0x00005b0003077a10 */ /* 0x000fc600007fe4ff */
[----:B------:R-:W-:Y:S02]  /*14c0*/  IMAD R5, R12, R9, R5 ;  /* 0x000000090c057224 */ /* 0x000fe400078e0205 */
[----:B------:R-:W2:Y:S02]  /*14d0*/  LDG.E R6, [R6.64] ;  /* 0x0000000406067981 */ /* 0x000ea4000c1e1900 */
[----:B------:R-:W-:Y:S02]  /*14e0*/  IMAD.WIDE R4, R5, R0, c[0x0][0x170] ;  /* 0x00005c0005047625 */ /* 0x000fe400078e0200 */
[----:B------:R-:W1:Y:S04]  /*14f0*/  LDS R9, [R20.X4+0x60] ;  /* 0x0000600014097984 */ /* 0x000e680000004800 */
[----:B------:R-:W2:Y:S01]  /*1500*/  LDG.E R5, [R4.64] ;  /* 0x0000000404057981 */ /* 0x000ea2000c1e1900 */
[----:B------:R-:W-:-:S04]  /*1510*/  IADD3 R2, P0, R2, c[0x0][0x160], RZ ;  /* 0x0000580002027a10 */ /* 0x000fc80007f1e0ff */
[----:B------:R-:W-:Y:S01]  /*1520*/  IADD3.X R3, R3, c[0x0][0x164], RZ, P0, !PT ;  /* 0x0000590003037a10 */ /* 0x000fe200007fe4ff */
[----:B--2---:R-:W-:-:S04]  /*1530*/  FADD.FTZ R0, R6, R5 ;  /* 0x0000000506007221 */ /* 0x004fc80000010000 */
[----:B-1----:R-:W-:-:S05]  /*1540*/  FADD.FTZ R9, R0, R9 ;  /* 0x0000000900097221 */ /* 0x002fca0000010000 */
[----:B------:R-:W-:Y:S01]  /*1550*/  STG.E [R2.64], R9 ;  /* 0x0000000902007986 */ /* 0x000fe2000c101904 */
[----:B------:R-:W-:Y:S05]  /*1560*/  EXIT ;  /* 0x000000000000794d */ /* 0x000fea0003800000 */
.L_x_269:
        /* <DEDUP_REMOVED lines=9> */
.L_x_281:


//--------------------- .nv.global.init           --------------------------
	.section	.nv.global.init,"aw",@progbits
.nv.global.init:
	.type		$str,@object
	.size		$str,($str$1 - $str)
$str:
        /*0000*/ 	.byte	0x62, 0x6c, 0x6f, 0x63, 0x6b, 0x44, 0x69, 0x6d, 0x2e, 0x79, 0x20, 0x2a, 0x20, 0x28, 0x62, 0x6c
        /*0010*/ 	.byte	0x6f, 0x63, 0x6b, 0x44, 0x69, 0x6d, 0x2e, 0x78, 0x20, 0x2f, 0x20, 0x62, 0x6c, 0x6f, 0x63, 0x6b
        /*0020*/ 	.byte	0x44, 0x69, 0x6d, 0x2e, 0x79, 0x29, 0x20, 0x3d, 0x3d, 0x20, 0x62, 0x6c, 0x6f, 0x63, 0x6b, 0x44
        /*0030*/ 	.byte	0x69, 0x6d, 0x2e, 0x78, 0x00
	.type		$str$1,@object
	.size		$str$1,(__unnamed_1 - $str$1)
$str$1:
        /*0035*/ 	.byte	0x2f, 0x74, 0x6d, 0x70, 0x2f, 0x6f, 0x73, 0x73, 0x5f, 0x6b, 0x65, 0x72, 0x6e, 0x65, 0x6c, 0x73
        /*0045*/ 	.byte	0x5f, 0x73, 0x72, 0x63, 0x2f, 0x66, 0x61, 0x73, 0x74, 0x65, 0x72, 0x5f, 0x74, 0x72, 0x61, 0x6e
        /*0055*/ 	.byte	0x73, 0x66, 0x6f, 0x72, 0x6d, 0x65, 0x72, 0x2f, 0x73, 0x72, 0x63, 0x2f, 0x66, 0x61, 0x73, 0x74
        /*0065*/ 	.byte	0x65, 0x72, 0x74, 0x72, 0x61, 0x6e, 0x73, 0x66, 0x6f, 0x72, 0x6d, 0x65, 0x72, 0x2f, 0x6b, 0x65
        /*0075*/ 	.byte	0x72, 0x6e, 0x65, 0x6c, 0x73, 0x2f, 0x64, 0x69, 0x73, 0x65, 0x6e, 0x74, 0x61, 0x6e, 0x67, 0x6c
        /*0085*/ 	.byte	0x65, 0x64, 0x5f, 0x61, 0x74, 0x74, 0x65, 0x6e, 0x74, 0x69, 0x6f, 0x6e, 0x5f, 0x6b, 0x65, 0x72
        /*0095*/ 	.byte	0x6e, 0x65, 0x6c, 0x73, 0x2e, 0x63, 0x75, 0x00
	.type		__unnamed_1,@object
	.size		__unnamed_1,(__unnamed_2 - __unnamed_1)
__unnamed_1:
        /*009d*/ 	.byte	0x76, 0x6f, 0x69, 0x64, 0x20, 0x66, 0x61, 0x73, 0x74, 0x65, 0x72, 0x74, 0x72, 0x61, 0x6e, 0x73
        /* <DEDUP_REMOVED lines=13> */
        /*017d*/ 	.byte	0x69, 0x6d, 0x59, 0x20, 0x3d, 0x20, 0x38, 0x5d, 0x00
	.type		__unnamed_2,@object
	.size		__unnamed_2,(__unnamed_3 - __unnamed_2)
__unnamed_2:
        /* <DEDUP_REMOVED lines=15> */
	.type		__unnamed_3,@object
	.size		__unnamed_3,(__unnamed_4 - __unnamed_3)
__unnamed_3:
        /* <DEDUP_REMOVED lines=14> */
        /*034f*/ 	.byte	0x44, 0x69, 0x6d, 0x59, 0x20, 0x3d, 0x20, 0x38, 0x5d, 0x00
	.type		__unnamed_4,@object
	.size		__unnamed_4,(__unnamed_5 - __unnamed_4)
__unnamed_4:
        /* <DEDUP_REMOVED lines=15> */
	.type		__unnamed_5,@object
	.size		__unnamed_5,(__unnamed_6 - __unnamed_5)
__unnamed_5:
        /* <DEDUP_REMOVED lines=14> */
        /*0523*/ 	.byte	0x42, 0x6c, 0x6f, 0x63, 0x6b, 0x44, 0x69, 0x6d, 0x59, 0x20, 0x3d, 0x20, 0x38, 0x5d, 0x00
	.type		__unnamed_6,@object
	.size		__unnamed_6,(.L_5 - __unnamed_6)
__unnamed_6:
        /* <DEDUP_REMOVED lines=15> */
.L_5:


//--------------------- .nv.shared._ZN17fastertransformer29disentangled_attention_kernelIaLi64ELi4EEEvPT_S2_PKS1_S4_iii --------------------------
	.section	.nv.shared._ZN17fastertransformer29disentangled_attention_kernelIaLi64ELi4EEEvPT_S2_PKS1_S4_iii,"aw",@nobits
	.sectionflags	@""
.nv.shared._ZN17fastertransformer29disentangled_attention_kernelIaLi64ELi4EEEvPT_S2_PKS1_S4_iii:
	.zero		4160


//--------------------- .nv.shared._ZN17fastertransformer29disentangled_attention_kernelIaLi32ELi8EEEvPT_S2_PKS1_S4_iii --------------------------
	.section	.nv.shared._ZN17fastertransformer29disentangled_attention_kernelIaLi32ELi8EEEvPT_S2_PKS1_S4_iii,"aw",@nobits
	.sectionflags	@""
.nv.shared._ZN17fastertransformer29disentangled_attention_kernelIaLi32ELi8EEEvPT_S2_PKS1_S4_iii:
	.zero		1056


//--------------------- .nv.shared._ZN17fastertransformer29disentangled_attention_kernelI6__halfLi64ELi4EEEvPT_S3_PKS2_S5_iii --------------------------
	.section	.nv.shared._ZN17fastertransformer29disentangled_attention_kernelI6__halfLi64ELi4EEEvPT_S3_PKS2_S5_iii,"aw",@nobits
	.sectionflags	@""
	.align	2
.nv.shared._ZN17fastertransformer29disentangled_attention_kernelI6__halfLi64ELi4EEEvPT_S3_PKS2_S5_iii:
	.zero		8320


//--------------------- .nv.shared._ZN17fastertransformer29disentangled_attention_kernelI6__halfLi32ELi8EEEvPT_S3_PKS2_S5_iii --------------------------
	.section	.nv.shared._ZN17fastertransformer29disentangled_attention_kernelI6__halfLi32ELi8EEEvPT_S3_PKS2_S5_iii,"aw",@nobits
	.sectionflags	@""
	.align	2
.nv.shared._ZN17fastertransformer29disentangled_attention_kernelI6__halfLi32ELi8EEEvPT_S3_PKS2_S5_iii:
	.zero		2112


//--------------------- .nv.shared._ZN17fastertransformer29disentangled_attention_kernelIfLi64ELi4EEEvPT_S2_PKS1_S4_iii --------------------------
	.section	.nv.shared._ZN17fastertransformer29disentangled_attention_kernelIfLi64ELi4EEEvPT_S2_PKS1_S4_iii,"aw",@nobits
	.sectionflags	@""
	.align	4
.nv.shared._ZN17fastertransformer29disentangled_attention_kernelIfLi64ELi4EEEvPT_S2_PKS1_S4_iii:
	.zero		16640


//--------------------- .nv.shared._ZN17fastertransformer29disentangled_attention_kernelIfLi32ELi8EEEvPT_S2_PKS1_S4_iii --------------------------
	.section	.nv.shared._ZN17fastertransformer29disentangled_attention_kernelIfLi32ELi8EEEvPT_S2_PKS1_S4_iii,"aw",@nobits
	.sectionflags	@""
	.align	4
.nv.shared._ZN17fastertransformer29disentangled_attention_kernelIfLi32ELi8EEEvPT_S2_PKS1_S4_iii:
	.zero		4224


//--------------------- SYMBOLS --------------------------

	.type		__assertfail,@function
